//
// Generated by NVIDIA NVVM Compiler
//
// Compiler Build ID: CL-36424714
// Cuda compilation tools, release 13.0, V13.0.88
// Based on NVVM 20.0.0
//

.version 9.0
.target sm_100
.address_size 64

	// .globl	_Z16downscalerKernelIiEvPKT_PS0_iiiiiff

.visible .entry _Z16downscalerKernelIiEvPKT_PS0_iiiiiff(
	.param .u64 .ptr .align 1 _Z16downscalerKernelIiEvPKT_PS0_iiiiiff_param_0,
	.param .u64 .ptr .align 1 _Z16downscalerKernelIiEvPKT_PS0_iiiiiff_param_1,
	.param .u32 _Z16downscalerKernelIiEvPKT_PS0_iiiiiff_param_2,
	.param .u32 _Z16downscalerKernelIiEvPKT_PS0_iiiiiff_param_3,
	.param .u32 _Z16downscalerKernelIiEvPKT_PS0_iiiiiff_param_4,
	.param .u32 _Z16downscalerKernelIiEvPKT_PS0_iiiiiff_param_5,
	.param .u32 _Z16downscalerKernelIiEvPKT_PS0_iiiiiff_param_6,
	.param .f32 _Z16downscalerKernelIiEvPKT_PS0_iiiiiff_param_7,
	.param .f32 _Z16downscalerKernelIiEvPKT_PS0_iiiiiff_param_8
)
{
	.reg .pred 	%p<12>;
	.reg .b32 	%r<102>;
	.reg .b32 	%f<74>;
	.reg .b64 	%rd<52>;

	ld.param.u64 	%rd8, [_Z16downscalerKernelIiEvPKT_PS0_iiiiiff_param_1];
	ld.param.u32 	%r22, [_Z16downscalerKernelIiEvPKT_PS0_iiiiiff_param_2];
	ld.param.u32 	%r23, [_Z16downscalerKernelIiEvPKT_PS0_iiiiiff_param_3];
	ld.param.u32 	%r24, [_Z16downscalerKernelIiEvPKT_PS0_iiiiiff_param_4];
	ld.param.u32 	%r25, [_Z16downscalerKernelIiEvPKT_PS0_iiiiiff_param_6];
	ld.param.f32 	%f7, [_Z16downscalerKernelIiEvPKT_PS0_iiiiiff_param_7];
	ld.param.f32 	%f8, [_Z16downscalerKernelIiEvPKT_PS0_iiiiiff_param_8];
	cvta.to.global.u64 	%rd1, %rd8;
	mov.u32 	%r26, %ctaid.x;
	mov.u32 	%r27, %ntid.x;
	mov.u32 	%r28, %tid.x;
	mad.lo.s32 	%r29, %r26, %r27, %r28;
	div.s32 	%r30, %r29, %r25;
	mul.lo.s32 	%r31, %r30, %r25;
	sub.s32 	%r32, %r29, %r31;
	mul.lo.s32 	%r33, %r29, %r22;
	cvt.rn.f32.s32 	%f9, %r30;
	fma.rn.f32 	%f1, %f7, %f9, 0f3F000000;
	cvt.rn.f32.s32 	%f10, %r32;
	fma.rn.f32 	%f2, %f8, %f10, 0f3F000000;
	cvt.s64.s32 	%rd2, %r33;
	cvt.rzi.s32.f32 	%r1, %f1;
	setp.lt.s32 	%p1, %r22, 1;
	@%p1 bra 	$L__BB0_9;
	add.s32 	%r35, %r23, -1;
	setp.lt.s32 	%p2, %r1, %r23;
	selp.b32 	%r36, %r1, %r35, %p2;
	cvt.rzi.s32.f32 	%r37, %f2;
	add.s32 	%r38, %r24, -1;
	setp.lt.s32 	%p3, %r37, %r24;
	selp.b32 	%r39, %r37, %r38, %p3;
	add.s32 	%r40, %r36, 1;
	add.s32 	%r41, %r39, 1;
	setp.lt.s32 	%p4, %r41, %r24;
	selp.b32 	%r42, %r41, %r38, %p4;
	cvt.rn.f32.s32 	%f11, %r36;
	sub.f32 	%f12, %f1, %f11;
	cvt.rn.f32.s32 	%f13, %r39;
	sub.f32 	%f14, %f2, %f13;
	mov.f32 	%f15, 0f3F800000;
	sub.f32 	%f16, %f15, %f14;
	sub.f32 	%f17, %f15, %f12;
	mul.f32 	%f3, %f17, %f16;
	mul.lo.s32 	%r43, %r36, %r24;
	add.s32 	%r44, %r43, %r39;
	mul.lo.s32 	%r2, %r44, %r22;
	mul.f32 	%f4, %f17, %f14;
	add.s32 	%r45, %r42, %r43;
	mul.lo.s32 	%r3, %r45, %r22;
	mul.f32 	%f5, %f12, %f16;
	setp.lt.s32 	%p5, %r40, %r23;
	selp.b32 	%r46, %r40, %r35, %p5;
	mul.lo.s32 	%r47, %r46, %r24;
	add.s32 	%r48, %r47, %r39;
	mul.lo.s32 	%r4, %r48, %r22;
	mul.f32 	%f6, %f12, %f14;
	add.s32 	%r49, %r47, %r42;
	mul.lo.s32 	%r5, %r49, %r22;
	setp.lt.u32 	%p6, %r22, 4;
	mov.b32 	%r101, 0;
	@%p6 bra 	$L__BB0_4;
	and.b32  	%r50, %r22, 2147483644;
	neg.s32 	%r99, %r50;
	shl.b64 	%rd9, %rd2, 2;
	add.s64 	%rd10, %rd9, %rd1;
	add.s64 	%rd51, %rd10, 8;
	mov.u32 	%r95, %r5;
	mov.u32 	%r96, %r4;
	mov.u32 	%r97, %r3;
	mov.u32 	%r98, %r2;
$L__BB0_3:
	.pragma "nounroll";
	ld.param.u64 	%rd47, [_Z16downscalerKernelIiEvPKT_PS0_iiiiiff_param_0];
	and.b32  	%r101, %r22, 2147483644;
	mul.wide.s32 	%rd11, %r98, 4;
	cvta.to.global.u64 	%rd12, %rd47;
	add.s64 	%rd13, %rd12, 8;
	add.s64 	%rd14, %rd13, %rd11;
	mul.wide.s32 	%rd15, %r97, 4;
	add.s64 	%rd16, %rd13, %rd15;
	mul.wide.s32 	%rd17, %r96, 4;
	add.s64 	%rd18, %rd13, %rd17;
	mul.wide.s32 	%rd19, %r95, 4;
	add.s64 	%rd20, %rd13, %rd19;
	ld.global.u32 	%r51, [%rd14+-8];
	ld.global.u32 	%r52, [%rd16+-8];
	ld.global.u32 	%r53, [%rd18+-8];
	ld.global.u32 	%r54, [%rd20+-8];
	cvt.rn.f32.s32 	%f18, %r51;
	cvt.rn.f32.s32 	%f19, %r52;
	mul.f32 	%f20, %f4, %f19;
	fma.rn.f32 	%f21, %f3, %f18, %f20;
	cvt.rn.f32.s32 	%f22, %r53;
	fma.rn.f32 	%f23, %f5, %f22, %f21;
	cvt.rn.f32.s32 	%f24, %r54;
	fma.rn.f32 	%f25, %f6, %f24, %f23;
	cvt.rzi.s32.f32 	%r55, %f25;
	st.global.u32 	[%rd51+-8], %r55;
	ld.global.u32 	%r56, [%rd14+-4];
	ld.global.u32 	%r57, [%rd16+-4];
	ld.global.u32 	%r58, [%rd18+-4];
	ld.global.u32 	%r59, [%rd20+-4];
	cvt.rn.f32.s32 	%f26, %r56;
	cvt.rn.f32.s32 	%f27, %r57;
	mul.f32 	%f28, %f4, %f27;
	fma.rn.f32 	%f29, %f3, %f26, %f28;
	cvt.rn.f32.s32 	%f30, %r58;
	fma.rn.f32 	%f31, %f5, %f30, %f29;
	cvt.rn.f32.s32 	%f32, %r59;
	fma.rn.f32 	%f33, %f6, %f32, %f31;
	cvt.rzi.s32.f32 	%r60, %f33;
	st.global.u32 	[%rd51+-4], %r60;
	ld.global.u32 	%r61, [%rd14];
	ld.global.u32 	%r62, [%rd16];
	ld.global.u32 	%r63, [%rd18];
	ld.global.u32 	%r64, [%rd20];
	cvt.rn.f32.s32 	%f34, %r61;
	cvt.rn.f32.s32 	%f35, %r62;
	mul.f32 	%f36, %f4, %f35;
	fma.rn.f32 	%f37, %f3, %f34, %f36;
	cvt.rn.f32.s32 	%f38, %r63;
	fma.rn.f32 	%f39, %f5, %f38, %f37;
	cvt.rn.f32.s32 	%f40, %r64;
	fma.rn.f32 	%f41, %f6, %f40, %f39;
	cvt.rzi.s32.f32 	%r65, %f41;
	st.global.u32 	[%rd51], %r65;
	ld.global.u32 	%r66, [%rd14+4];
	ld.global.u32 	%r67, [%rd16+4];
	ld.global.u32 	%r68, [%rd18+4];
	ld.global.u32 	%r69, [%rd20+4];
	cvt.rn.f32.s32 	%f42, %r66;
	cvt.rn.f32.s32 	%f43, %r67;
	mul.f32 	%f44, %f4, %f43;
	fma.rn.f32 	%f45, %f3, %f42, %f44;
	cvt.rn.f32.s32 	%f46, %r68;
	fma.rn.f32 	%f47, %f5, %f46, %f45;
	cvt.rn.f32.s32 	%f48, %r69;
	fma.rn.f32 	%f49, %f6, %f48, %f47;
	cvt.rzi.s32.f32 	%r70, %f49;
	st.global.u32 	[%rd51+4], %r70;
	add.s32 	%r99, %r99, 4;
	add.s32 	%r98, %r98, 4;
	add.s32 	%r97, %r97, 4;
	add.s32 	%r96, %r96, 4;
	add.s64 	%rd51, %rd51, 16;
	add.s32 	%r95, %r95, 4;
	setp.ne.s32 	%p7, %r99, 0;
	@%p7 bra 	$L__BB0_3;
$L__BB0_4:
	and.b32  	%r19, %r22, 3;
	setp.eq.s32 	%p8, %r19, 0;
	@%p8 bra 	$L__BB0_9;
	ld.param.u64 	%rd50, [_Z16downscalerKernelIiEvPKT_PS0_iiiiiff_param_1];
	cvta.to.global.u64 	%rd6, %rd50;
	setp.eq.s32 	%p9, %r19, 1;
	@%p9 bra 	$L__BB0_7;
	ld.param.u64 	%rd48, [_Z16downscalerKernelIiEvPKT_PS0_iiiiiff_param_0];
	add.s32 	%r71, %r101, %r2;
	cvta.to.global.u64 	%rd21, %rd48;
	mul.wide.s32 	%rd22, %r71, 4;
	add.s64 	%rd23, %rd21, %rd22;
	ld.global.u32 	%r72, [%rd23];
	add.s32 	%r73, %r101, %r3;
	mul.wide.s32 	%rd24, %r73, 4;
	add.s64 	%rd25, %rd21, %rd24;
	ld.global.u32 	%r74, [%rd25];
	add.s32 	%r75, %r101, %r4;
	mul.wide.s32 	%rd26, %r75, 4;
	add.s64 	%rd27, %rd21, %rd26;
	ld.global.u32 	%r76, [%rd27];
	add.s32 	%r77, %r101, %r5;
	mul.wide.s32 	%rd28, %r77, 4;
	add.s64 	%rd29, %rd21, %rd28;
	ld.global.u32 	%r78, [%rd29];
	cvt.rn.f32.s32 	%f50, %r72;
	cvt.rn.f32.s32 	%f51, %r74;
	mul.f32 	%f52, %f4, %f51;
	fma.rn.f32 	%f53, %f3, %f50, %f52;
	cvt.rn.f32.s32 	%f54, %r76;
	fma.rn.f32 	%f55, %f5, %f54, %f53;
	cvt.rn.f32.s32 	%f56, %r78;
	fma.rn.f32 	%f57, %f6, %f56, %f55;
	cvt.rzi.s32.f32 	%r79, %f57;
	cvt.u64.u32 	%rd30, %r101;
	add.s64 	%rd31, %rd30, %rd2;
	shl.b64 	%rd32, %rd31, 2;
	add.s64 	%rd33, %rd6, %rd32;
	st.global.u32 	[%rd33], %r79;
	ld.global.u32 	%r80, [%rd23+4];
	ld.global.u32 	%r81, [%rd25+4];
	ld.global.u32 	%r82, [%rd27+4];
	ld.global.u32 	%r83, [%rd29+4];
	cvt.rn.f32.s32 	%f58, %r80;
	cvt.rn.f32.s32 	%f59, %r81;
	mul.f32 	%f60, %f4, %f59;
	fma.rn.f32 	%f61, %f3, %f58, %f60;
	cvt.rn.f32.s32 	%f62, %r82;
	fma.rn.f32 	%f63, %f5, %f62, %f61;
	cvt.rn.f32.s32 	%f64, %r83;
	fma.rn.f32 	%f65, %f6, %f64, %f63;
	cvt.rzi.s32.f32 	%r84, %f65;
	st.global.u32 	[%rd33+4], %r84;
	add.s32 	%r101, %r101, 2;
$L__BB0_7:
	and.b32  	%r85, %r22, 1;
	setp.eq.b32 	%p10, %r85, 1;
	not.pred 	%p11, %p10;
	@%p11 bra 	$L__BB0_9;
	ld.param.u64 	%rd49, [_Z16downscalerKernelIiEvPKT_PS0_iiiiiff_param_0];
	add.s32 	%r86, %r101, %r2;
	cvta.to.global.u64 	%rd34, %rd49;
	mul.wide.s32 	%rd35, %r86, 4;
	add.s64 	%rd36, %rd34, %rd35;
	ld.global.u32 	%r87, [%rd36];
	add.s32 	%r88, %r101, %r3;
	mul.wide.s32 	%rd37, %r88, 4;
	add.s64 	%rd38, %rd34, %rd37;
	ld.global.u32 	%r89, [%rd38];
	add.s32 	%r90, %r101, %r4;
	mul.wide.s32 	%rd39, %r90, 4;
	add.s64 	%rd40, %rd34, %rd39;
	ld.global.u32 	%r91, [%rd40];
	add.s32 	%r92, %r101, %r5;
	mul.wide.s32 	%rd41, %r92, 4;
	add.s64 	%rd42, %rd34, %rd41;
	ld.global.u32 	%r93, [%rd42];
	cvt.rn.f32.s32 	%f66, %r87;
	cvt.rn.f32.s32 	%f67, %r89;
	mul.f32 	%f68, %f4, %f67;
	fma.rn.f32 	%f69, %f3, %f66, %f68;
	cvt.rn.f32.s32 	%f70, %r91;
	fma.rn.f32 	%f71, %f5, %f70, %f69;
	cvt.rn.f32.s32 	%f72, %r93;
	fma.rn.f32 	%f73, %f6, %f72, %f71;
	cvt.rzi.s32.f32 	%r94, %f73;
	cvt.u64.u32 	%rd43, %r101;
	add.s64 	%rd44, %rd43, %rd2;
	shl.b64 	%rd45, %rd44, 2;
	add.s64 	%rd46, %rd6, %rd45;
	st.global.u32 	[%rd46], %r94;
$L__BB0_9:
	ret;

}
	// .globl	_Z16downscalerKernelIfEvPKT_PS0_iiiiiff
.visible .entry _Z16downscalerKernelIfEvPKT_PS0_iiiiiff(
	.param .u64 .ptr .align 1 _Z16downscalerKernelIfEvPKT_PS0_iiiiiff_param_0,
	.param .u64 .ptr .align 1 _Z16downscalerKernelIfEvPKT_PS0_iiiiiff_param_1,
	.param .u32 _Z16downscalerKernelIfEvPKT_PS0_iiiiiff_param_2,
	.param .u32 _Z16downscalerKernelIfEvPKT_PS0_iiiiiff_param_3,
	.param .u32 _Z16downscalerKernelIfEvPKT_PS0_iiiiiff_param_4,
	.param .u32 _Z16downscalerKernelIfEvPKT_PS0_iiiiiff_param_5,
	.param .u32 _Z16downscalerKernelIfEvPKT_PS0_iiiiiff_param_6,
	.param .f32 _Z16downscalerKernelIfEvPKT_PS0_iiiiiff_param_7,
	.param .f32 _Z16downscalerKernelIfEvPKT_PS0_iiiiiff_param_8
)
{
	.reg .pred 	%p<12>;
	.reg .b32 	%r<67>;
	.reg .b32 	%f<74>;
	.reg .b64 	%rd<52>;

	ld.param.u64 	%rd8, [_Z16downscalerKernelIfEvPKT_PS0_iiiiiff_param_1];
	ld.param.u32 	%r22, [_Z16downscalerKernelIfEvPKT_PS0_iiiiiff_param_2];
	ld.param.u32 	%r23, [_Z16downscalerKernelIfEvPKT_PS0_iiiiiff_param_3];
	ld.param.u32 	%r24, [_Z16downscalerKernelIfEvPKT_PS0_iiiiiff_param_4];
	ld.param.u32 	%r25, [_Z16downscalerKernelIfEvPKT_PS0_iiiiiff_param_6];
	ld.param.f32 	%f7, [_Z16downscalerKernelIfEvPKT_PS0_iiiiiff_param_7];
	ld.param.f32 	%f8, [_Z16downscalerKernelIfEvPKT_PS0_iiiiiff_param_8];
	cvta.to.global.u64 	%rd1, %rd8;
	mov.u32 	%r26, %ctaid.x;
	mov.u32 	%r27, %ntid.x;
	mov.u32 	%r28, %tid.x;
	mad.lo.s32 	%r29, %r26, %r27, %r28;
	div.s32 	%r30, %r29, %r25;
	mul.lo.s32 	%r31, %r30, %r25;
	sub.s32 	%r32, %r29, %r31;
	mul.lo.s32 	%r33, %r29, %r22;
	cvt.rn.f32.s32 	%f9, %r30;
	fma.rn.f32 	%f1, %f7, %f9, 0f3F000000;
	cvt.rn.f32.s32 	%f10, %r32;
	fma.rn.f32 	%f2, %f8, %f10, 0f3F000000;
	cvt.s64.s32 	%rd2, %r33;
	cvt.rzi.s32.f32 	%r1, %f1;
	setp.lt.s32 	%p1, %r22, 1;
	@%p1 bra 	$L__BB1_9;
	add.s32 	%r35, %r23, -1;
	setp.lt.s32 	%p2, %r1, %r23;
	selp.b32 	%r36, %r1, %r35, %p2;
	cvt.rzi.s32.f32 	%r37, %f2;
	add.s32 	%r38, %r24, -1;
	setp.lt.s32 	%p3, %r37, %r24;
	selp.b32 	%r39, %r37, %r38, %p3;
	add.s32 	%r40, %r36, 1;
	add.s32 	%r41, %r39, 1;
	setp.lt.s32 	%p4, %r41, %r24;
	selp.b32 	%r42, %r41, %r38, %p4;
	cvt.rn.f32.s32 	%f11, %r36;
	sub.f32 	%f12, %f1, %f11;
	cvt.rn.f32.s32 	%f13, %r39;
	sub.f32 	%f14, %f2, %f13;
	mov.f32 	%f15, 0f3F800000;
	sub.f32 	%f16, %f15, %f14;
	sub.f32 	%f17, %f15, %f12;
	mul.f32 	%f3, %f17, %f16;
	mul.lo.s32 	%r43, %r36, %r24;
	add.s32 	%r44, %r43, %r39;
	mul.lo.s32 	%r2, %r44, %r22;
	mul.f32 	%f4, %f17, %f14;
	add.s32 	%r45, %r42, %r43;
	mul.lo.s32 	%r3, %r45, %r22;
	mul.f32 	%f5, %f12, %f16;
	setp.lt.s32 	%p5, %r40, %r23;
	selp.b32 	%r46, %r40, %r35, %p5;
	mul.lo.s32 	%r47, %r46, %r24;
	add.s32 	%r48, %r47, %r39;
	mul.lo.s32 	%r4, %r48, %r22;
	mul.f32 	%f6, %f12, %f14;
	add.s32 	%r49, %r47, %r42;
	mul.lo.s32 	%r5, %r49, %r22;
	setp.lt.u32 	%p6, %r22, 4;
	mov.b32 	%r66, 0;
	@%p6 bra 	$L__BB1_4;
	and.b32  	%r50, %r22, 2147483644;
	neg.s32 	%r64, %r50;
	shl.b64 	%rd9, %rd2, 2;
	add.s64 	%rd10, %rd9, %rd1;
	add.s64 	%rd51, %rd10, 8;
	mov.u32 	%r60, %r5;
	mov.u32 	%r61, %r4;
	mov.u32 	%r62, %r3;
	mov.u32 	%r63, %r2;
$L__BB1_3:
	.pragma "nounroll";
	ld.param.u64 	%rd47, [_Z16downscalerKernelIfEvPKT_PS0_iiiiiff_param_0];
	and.b32  	%r66, %r22, 2147483644;
	mul.wide.s32 	%rd11, %r63, 4;
	cvta.to.global.u64 	%rd12, %rd47;
	add.s64 	%rd13, %rd12, 8;
	add.s64 	%rd14, %rd13, %rd11;
	mul.wide.s32 	%rd15, %r62, 4;
	add.s64 	%rd16, %rd13, %rd15;
	mul.wide.s32 	%rd17, %r61, 4;
	add.s64 	%rd18, %rd13, %rd17;
	mul.wide.s32 	%rd19, %r60, 4;
	add.s64 	%rd20, %rd13, %rd19;
	ld.global.f32 	%f18, [%rd14+-8];
	ld.global.f32 	%f19, [%rd16+-8];
	ld.global.f32 	%f20, [%rd18+-8];
	ld.global.f32 	%f21, [%rd20+-8];
	mul.f32 	%f22, %f4, %f19;
	fma.rn.f32 	%f23, %f3, %f18, %f22;
	fma.rn.f32 	%f24, %f5, %f20, %f23;
	fma.rn.f32 	%f25, %f6, %f21, %f24;
	st.global.f32 	[%rd51+-8], %f25;
	ld.global.f32 	%f26, [%rd14+-4];
	ld.global.f32 	%f27, [%rd16+-4];
	ld.global.f32 	%f28, [%rd18+-4];
	ld.global.f32 	%f29, [%rd20+-4];
	mul.f32 	%f30, %f4, %f27;
	fma.rn.f32 	%f31, %f3, %f26, %f30;
	fma.rn.f32 	%f32, %f5, %f28, %f31;
	fma.rn.f32 	%f33, %f6, %f29, %f32;
	st.global.f32 	[%rd51+-4], %f33;
	ld.global.f32 	%f34, [%rd14];
	ld.global.f32 	%f35, [%rd16];
	ld.global.f32 	%f36, [%rd18];
	ld.global.f32 	%f37, [%rd20];
	mul.f32 	%f38, %f4, %f35;
	fma.rn.f32 	%f39, %f3, %f34, %f38;
	fma.rn.f32 	%f40, %f5, %f36, %f39;
	fma.rn.f32 	%f41, %f6, %f37, %f40;
	st.global.f32 	[%rd51], %f41;
	ld.global.f32 	%f42, [%rd14+4];
	ld.global.f32 	%f43, [%rd16+4];
	ld.global.f32 	%f44, [%rd18+4];
	ld.global.f32 	%f45, [%rd20+4];
	mul.f32 	%f46, %f4, %f43;
	fma.rn.f32 	%f47, %f3, %f42, %f46;
	fma.rn.f32 	%f48, %f5, %f44, %f47;
	fma.rn.f32 	%f49, %f6, %f45, %f48;
	st.global.f32 	[%rd51+4], %f49;
	add.s32 	%r64, %r64, 4;
	add.s32 	%r63, %r63, 4;
	add.s32 	%r62, %r62, 4;
	add.s32 	%r61, %r61, 4;
	add.s64 	%rd51, %rd51, 16;
	add.s32 	%r60, %r60, 4;
	setp.ne.s32 	%p7, %r64, 0;
	@%p7 bra 	$L__BB1_3;
$L__BB1_4:
	and.b32  	%r19, %r22, 3;
	setp.eq.s32 	%p8, %r19, 0;
	@%p8 bra 	$L__BB1_9;
	ld.param.u64 	%rd50, [_Z16downscalerKernelIfEvPKT_PS0_iiiiiff_param_1];
	cvta.to.global.u64 	%rd6, %rd50;
	setp.eq.s32 	%p9, %r19, 1;
	@%p9 bra 	$L__BB1_7;
	ld.param.u64 	%rd48, [_Z16downscalerKernelIfEvPKT_PS0_iiiiiff_param_0];
	add.s32 	%r51, %r66, %r2;
	cvta.to.global.u64 	%rd21, %rd48;
	mul.wide.s32 	%rd22, %r51, 4;
	add.s64 	%rd23, %rd21, %rd22;
	ld.global.f32 	%f50, [%rd23];
	add.s32 	%r52, %r66, %r3;
	mul.wide.s32 	%rd24, %r52, 4;
	add.s64 	%rd25, %rd21, %rd24;
	ld.global.f32 	%f51, [%rd25];
	add.s32 	%r53, %r66, %r4;
	mul.wide.s32 	%rd26, %r53, 4;
	add.s64 	%rd27, %rd21, %rd26;
	ld.global.f32 	%f52, [%rd27];
	add.s32 	%r54, %r66, %r5;
	mul.wide.s32 	%rd28, %r54, 4;
	add.s64 	%rd29, %rd21, %rd28;
	ld.global.f32 	%f53, [%rd29];
	mul.f32 	%f54, %f4, %f51;
	fma.rn.f32 	%f55, %f3, %f50, %f54;
	fma.rn.f32 	%f56, %f5, %f52, %f55;
	fma.rn.f32 	%f57, %f6, %f53, %f56;
	cvt.u64.u32 	%rd30, %r66;
	add.s64 	%rd31, %rd30, %rd2;
	shl.b64 	%rd32, %rd31, 2;
	add.s64 	%rd33, %rd6, %rd32;
	st.global.f32 	[%rd33], %f57;
	ld.global.f32 	%f58, [%rd23+4];
	ld.global.f32 	%f59, [%rd25+4];
	ld.global.f32 	%f60, [%rd27+4];
	ld.global.f32 	%f61, [%rd29+4];
	mul.f32 	%f62, %f4, %f59;
	fma.rn.f32 	%f63, %f3, %f58, %f62;
	fma.rn.f32 	%f64, %f5, %f60, %f63;
	fma.rn.f32 	%f65, %f6, %f61, %f64;
	st.global.f32 	[%rd33+4], %f65;
	add.s32 	%r66, %r66, 2;
$L__BB1_7:
	and.b32  	%r55, %r22, 1;
	setp.eq.b32 	%p10, %r55, 1;
	not.pred 	%p11, %p10;
	@%p11 bra 	$L__BB1_9;
	ld.param.u64 	%rd49, [_Z16downscalerKernelIfEvPKT_PS0_iiiiiff_param_0];
	add.s32 	%r56, %r66, %r2;
	cvta.to.global.u64 	%rd34, %rd49;
	mul.wide.s32 	%rd35, %r56, 4;
	add.s64 	%rd36, %rd34, %rd35;
	ld.global.f32 	%f66, [%rd36];
	add.s32 	%r57, %r66, %r3;
	mul.wide.s32 	%rd37, %r57, 4;
	add.s64 	%rd38, %rd34, %rd37;
	ld.global.f32 	%f67, [%rd38];
	add.s32 	%r58, %r66, %r4;
	mul.wide.s32 	%rd39, %r58, 4;
	add.s64 	%rd40, %rd34, %rd39;
	ld.global.f32 	%f68, [%rd40];
	add.s32 	%r59, %r66, %r5;
	mul.wide.s32 	%rd41, %r59, 4;
	add.s64 	%rd42, %rd34, %rd41;
	ld.global.f32 	%f69, [%rd42];
	mul.f32 	%f70, %f4, %f67;
	fma.rn.f32 	%f71, %f3, %f66, %f70;
	fma.rn.f32 	%f72, %f5, %f68, %f71;
	fma.rn.f32 	%f73, %f6, %f69, %f72;
	cvt.u64.u32 	%rd43, %r66;
	add.s64 	%rd44, %rd43, %rd2;
	shl.b64 	%rd45, %rd44, 2;
	add.s64 	%rd46, %rd6, %rd45;
	st.global.f32 	[%rd46], %f73;
$L__BB1_9:
	ret;

}


// ===== COMPILED SASS (sm_100) =====

	.target	sm_100

	.elftype	@"ET_EXEC"


//--------------------- .note.nv.tkinfo           --------------------------
	.section	.note.nv.tkinfo,"",@"SHT_NOTE"
	.sectionflags	@"SHF_NOTE_NV_TKINFO"
	.tkinfo
        /*0018*/ 	.word	0x00000002
        /*0030*/ 	.string	""
        /*0030*/ 	.string	"ptxas"
        /*0030*/ 	.string	"Cuda compilation tools, release 13.0, V13.0.88"
        /*0030*/ 	.string	"Build cuda_13.0.r13.0/compiler.36424714_0"
        /*0030*/ 	.string	"-arch sm_100 -m 64 "



//--------------------- .note.nv.cuinfo           --------------------------
	.section	.note.nv.cuinfo,"",@"SHT_NOTE"
	.sectionflags	@"SHF_NOTE_NV_CUINFO"
        /*0018*/ 	.short	0x0002
        /*001a*/ 	.short	0x0064
        /*001c*/ 	.short	0x0082
	.zero		2


//--------------------- .nv.info                  --------------------------
	.section	.nv.info,"",@"SHT_CUDA_INFO"
	.align	4


	//----- nvinfo : EIATTR_REGCOUNT
	.align		4
        /*0000*/ 	.byte	0x04, 0x2f
        /*0002*/ 	.short	(.L_1 - .L_0)
	.align		4
.L_0:
        /*0004*/ 	.word	index@(_Z16downscalerKernelIiEvPKT_PS0_iiiiiff)
        /*0008*/ 	.word	0x00000026


	//----- nvinfo : EIATTR_FRAME_SIZE
	.align		4
.L_1:
        /*000c*/ 	.byte	0x04, 0x11
        /*000e*/ 	.short	(.L_3 - .L_2)
	.align		4
.L_2:
        /*0010*/ 	.word	index@(_Z16downscalerKernelIiEvPKT_PS0_iiiiiff)
        /*0014*/ 	.word	0x00000000


	//----- nvinfo : EIATTR_REGCOUNT
	.align		4
.L_3:
        /*0018*/ 	.byte	0x04, 0x2f
        /*001a*/ 	.short	(.L_5 - .L_4)
	.align		4
.L_4:
        /*001c*/ 	.word	index@(_Z16downscalerKernelIfEvPKT_PS0_iiiiiff)
        /*0020*/ 	.word	0x00000028


	//----- nvinfo : EIATTR_FRAME_SIZE
	.align		4
.L_5:
        /*0024*/ 	.byte	0x04, 0x11
        /*0026*/ 	.short	(.L_7 - .L_6)
	.align		4
.L_6:
        /*0028*/ 	.word	index@(_Z16downscalerKernelIfEvPKT_PS0_iiiiiff)
        /*002c*/ 	.word	0x00000000


	//----- nvinfo : EIATTR_MIN_STACK_SIZE
	.align		4
.L_7:
        /*0030*/ 	.byte	0x04, 0x12
        /*0032*/ 	.short	(.L_9 - .L_8)
	.align		4
.L_8:
        /*0034*/ 	.word	index@(_Z16downscalerKernelIfEvPKT_PS0_iiiiiff)
        /*0038*/ 	.word	0x00000000


	//----- nvinfo : EIATTR_MIN_STACK_SIZE
	.align		4
.L_9:
        /*003c*/ 	.byte	0x04, 0x12
        /*003e*/ 	.short	(.L_11 - .L_10)
	.align		4
.L_10:
        /*0040*/ 	.word	index@(_Z16downscalerKernelIiEvPKT_PS0_iiiiiff)
        /*0044*/ 	.word	0x00000000
.L_11:


//--------------------- .nv.compat                --------------------------
	.section	.nv.compat,"",@"SHT_CUDA_COMPAT_INFO"
	.align	4
        /*0000*/ 	.byte	0x02, 0x09, 0x00, 0x00, 0x02, 0x02, 0x01, 0x00, 0x02, 0x05, 0x05, 0x00, 0x03, 0x07, 0x01, 0x01
        /*0010*/ 	.byte	0x02, 0x03, 0x00, 0x00, 0x02, 0x06, 0x01, 0x00, 0x04, 0x0b, 0x08, 0x00, 0x09, 0x00, 0x00, 0x00
        /*0020*/ 	.byte	0x00, 0x00, 0x00, 0x00


//--------------------- .nv.info._Z16downscalerKernelIfEvPKT_PS0_iiiiiff --------------------------
	.section	.nv.info._Z16downscalerKernelIfEvPKT_PS0_iiiiiff,"",@"SHT_CUDA_INFO"
	.sectionflags	@""
	.align	4


	//----- nvinfo : EIATTR_CUDA_API_VERSION
	.align		4
        /*0000*/ 	.byte	0x04, 0x37
        /*0002*/ 	.short	(.L_13 - .L_12)
.L_12:
        /*0004*/ 	.word	0x00000082


	//----- nvinfo : EIATTR_KPARAM_INFO
	.align		4
.L_13:
        /*0008*/ 	.byte	0x04, 0x17
        /*000a*/ 	.short	(.L_15 - .L_14)
.L_14:
        /*000c*/ 	.word	0x00000000
        /*0010*/ 	.short	0x0008
        /*0012*/ 	.short	0x0028
        /*0014*/ 	.byte	0x00, 0xf0, 0x11, 0x00


	//----- nvinfo : EIATTR_KPARAM_INFO
	.align		4
.L_15:
        /*0018*/ 	.byte	0x04, 0x17
        /*001a*/ 	.short	(.L_17 - .L_16)
.L_16:
        /*001c*/ 	.word	0x00000000
        /*0020*/ 	.short	0x0007
        /*0022*/ 	.short	0x0024
        /*0024*/ 	.byte	0x00, 0xf0, 0x11, 0x00


	//----- nvinfo : EIATTR_KPARAM_INFO
	.align		4
.L_17:
        /*0028*/ 	.byte	0x04, 0x17
        /*002a*/ 	.short	(.L_19 - .L_18)
.L_18:
        /*002c*/ 	.word	0x00000000
        /*0030*/ 	.short	0x0006
        /*0032*/ 	.short	0x0020
        /*0034*/ 	.byte	0x00, 0xf0, 0x11, 0x00


	//----- nvinfo : EIATTR_KPARAM_INFO
	.align		4
.L_19:
        /*0038*/ 	.byte	0x04, 0x17
        /*003a*/ 	.short	(.L_21 - .L_20)
.L_20:
        /*003c*/ 	.word	0x00000000
        /*0040*/ 	.short	0x0005
        /*0042*/ 	.short	0x001c
        /*0044*/ 	.byte	0x00, 0xf0, 0x11, 0x00


	//----- nvinfo : EIATTR_KPARAM_INFO
	.align		4
.L_21:
        /*0048*/ 	.byte	0x04, 0x17
        /*004a*/ 	.short	(.L_23 - .L_22)
.L_22:
        /*004c*/ 	.word	0x00000000
        /*0050*/ 	.short	0x0004
        /*0052*/ 	.short	0x0018
        /*0054*/ 	.byte	0x00, 0xf0, 0x11, 0x00


	//----- nvinfo : EIATTR_KPARAM_INFO
	.align		4
.L_23:
        /*0058*/ 	.byte	0x04, 0x17
        /*005a*/ 	.short	(.L_25 - .L_24)
.L_24:
        /*005c*/ 	.word	0x00000000
        /*0060*/ 	.short	0x0003
        /*0062*/ 	.short	0x0014
        /*0064*/ 	.byte	0x00, 0xf0, 0x11, 0x00


	//----- nvinfo : EIATTR_KPARAM_INFO
	.align		4
.L_25:
        /*0068*/ 	.byte	0x04, 0x17
        /*006a*/ 	.short	(.L_27 - .L_26)
.L_26:
        /*006c*/ 	.word	0x00000000
        /*0070*/ 	.short	0x0002
        /*0072*/ 	.short	0x0010
        /*0074*/ 	.byte	0x00, 0xf0, 0x11, 0x00


	//----- nvinfo : EIATTR_KPARAM_INFO
	.align		4
.L_27:
        /*0078*/ 	.byte	0x04, 0x17
        /*007a*/ 	.short	(.L_29 - .L_28)
.L_28:
        /*007c*/ 	.word	0x00000000
        /*0080*/ 	.short	0x0001
        /*0082*/ 	.short	0x0008
        /*0084*/ 	.byte	0x00, 0xf5, 0x21, 0x00


	//----- nvinfo : EIATTR_KPARAM_INFO
	.align		4
.L_29:
        /*0088*/ 	.byte	0x04, 0x17
        /*008a*/ 	.short	(.L_31 - .L_30)
.L_30:
        /*008c*/ 	.word	0x00000000
        /*0090*/ 	.short	0x0000
        /*0092*/ 	.short	0x0000
        /*0094*/ 	.byte	0x00, 0xf5, 0x21, 0x00


	//----- nvinfo : EIATTR_SPARSE_MMA_MASK
	.align		4
.L_31:
        /*0098*/ 	.byte	0x03, 0x50
        /*009a*/ 	.short	0x0000


	//----- nvinfo : EIATTR_MAXREG_COUNT
	.align		4
        /*009c*/ 	.byte	0x03, 0x1b
        /*009e*/ 	.short	0x00ff


	//----- nvinfo : EIATTR_MERCURY_ISA_VERSION
	.align		4
        /*00a0*/ 	.byte	0x03, 0x5f
        /*00a2*/ 	.short	0x0101


	//----- nvinfo : EIATTR_VRC_CTA_INIT_COUNT
	.align		4
        /*00a4*/ 	.byte	0x02, 0x4a
	.zero		1
	.zero		1


	//----- nvinfo : EIATTR_EXIT_INSTR_OFFSETS
	.align		4
        /*00a8*/ 	.byte	0x04, 0x1c
        /*00aa*/ 	.short	(.L_33 - .L_32)


	//   ....[0]....
.L_32:
        /*00ac*/ 	.word	0x00000250


	//   ....[1]....
        /*00b0*/ 	.word	0x00000950


	//   ....[2]....
        /*00b4*/ 	.word	0x00000bb0


	//   ....[3]....
        /*00b8*/ 	.word	0x00000d30


	//----- nvinfo : EIATTR_CBANK_PARAM_SIZE
	.align		4
.L_33:
        /*00bc*/ 	.byte	0x03, 0x19
        /*00be*/ 	.short	0x002c


	//----- nvinfo : EIATTR_PARAM_CBANK
	.align		4
        /*00c0*/ 	.byte	0x04, 0x0a
        /*00c2*/ 	.short	(.L_35 - .L_34)
	.align		4
.L_34:
        /*00c4*/ 	.word	index@(.nv.constant0._Z16downscalerKernelIfEvPKT_PS0_iiiiiff)
        /*00c8*/ 	.short	0x0380
        /*00ca*/ 	.short	0x002c


	//----- nvinfo : EIATTR_SW_WAR
	.align		4
.L_35:
        /*00cc*/ 	.byte	0x04, 0x36
        /*00ce*/ 	.short	(.L_37 - .L_36)
.L_36:
        /*00d0*/ 	.word	0x00000008
.L_37:


//--------------------- .nv.info._Z16downscalerKernelIiEvPKT_PS0_iiiiiff --------------------------
	.section	.nv.info._Z16downscalerKernelIiEvPKT_PS0_iiiiiff,"",@"SHT_CUDA_INFO"
	.sectionflags	@""
	.align	4


	//----- nvinfo : EIATTR_CUDA_API_VERSION
	.align		4
        /*0000*/ 	.byte	0x04, 0x37
        /*0002*/ 	.short	(.L_39 - .L_38)
.L_38:
        /*0004*/ 	.word	0x00000082


	//----- nvinfo : EIATTR_KPARAM_INFO
	.align		4
.L_39:
        /*0008*/ 	.byte	0x04, 0x17
        /*000a*/ 	.short	(.L_41 - .L_40)
.L_40:
        /*000c*/ 	.word	0x00000000
        /*0010*/ 	.short	0x0008
        /*0012*/ 	.short	0x0028
        /*0014*/ 	.byte	0x00, 0xf0, 0x11, 0x00


	//----- nvinfo : EIATTR_KPARAM_INFO
	.align		4
.L_41:
        /*0018*/ 	.byte	0x04, 0x17
        /*001a*/ 	.short	(.L_43 - .L_42)
.L_42:
        /*001c*/ 	.word	0x00000000
        /*0020*/ 	.short	0x0007
        /*0022*/ 	.short	0x0024
        /*0024*/ 	.byte	0x00, 0xf0, 0x11, 0x00


	//----- nvinfo : EIATTR_KPARAM_INFO
	.align		4
.L_43:
        /*0028*/ 	.byte	0x04, 0x17
        /*002a*/ 	.short	(.L_45 - .L_44)
.L_44:
        /*002c*/ 	.word	0x00000000
        /*0030*/ 	.short	0x0006
        /*0032*/ 	.short	0x0020
        /*0034*/ 	.byte	0x00, 0xf0, 0x11, 0x00


	//----- nvinfo : EIATTR_KPARAM_INFO
	.align		4
.L_45:
        /*0038*/ 	.byte	0x04, 0x17
        /*003a*/ 	.short	(.L_47 - .L_46)
.L_46:
        /*003c*/ 	.word	0x00000000
        /*0040*/ 	.short	0x0005
        /*0042*/ 	.short	0x001c
        /*0044*/ 	.byte	0x00, 0xf0, 0x11, 0x00


	//----- nvinfo : EIATTR_KPARAM_INFO
	.align		4
.L_47:
        /*0048*/ 	.byte	0x04, 0x17
        /*004a*/ 	.short	(.L_49 - .L_48)
.L_48:
        /*004c*/ 	.word	0x00000000
        /*0050*/ 	.short	0x0004
        /*0052*/ 	.short	0x0018
        /*0054*/ 	.byte	0x00, 0xf0, 0x11, 0x00


	//----- nvinfo : EIATTR_KPARAM_INFO
	.align		4
.L_49:
        /*0058*/ 	.byte	0x04, 0x17
        /*005a*/ 	.short	(.L_51 - .L_50)
.L_50:
        /*005c*/ 	.word	0x00000000
        /*0060*/ 	.short	0x0003
        /*0062*/ 	.short	0x0014
        /*0064*/ 	.byte	0x00, 0xf0, 0x11, 0x00


	//----- nvinfo : EIATTR_KPARAM_INFO
	.align		4
.L_51:
        /*0068*/ 	.byte	0x04, 0x17
        /*006a*/ 	.short	(.L_53 - .L_52)
.L_52:
        /*006c*/ 	.word	0x00000000
        /*0070*/ 	.short	0x0002
        /*0072*/ 	.short	0x0010
        /*0074*/ 	.byte	0x00, 0xf0, 0x11, 0x00


	//----- nvinfo : EIATTR_KPARAM_INFO
	.align		4
.L_53:
        /*0078*/ 	.byte	0x04, 0x17
        /*007a*/ 	.short	(.L_55 - .L_54)
.L_54:
        /*007c*/ 	.word	0x00000000
        /*0080*/ 	.short	0x0001
        /*0082*/ 	.short	0x0008
        /*0084*/ 	.byte	0x00, 0xf5, 0x21, 0x00


	//----- nvinfo : EIATTR_KPARAM_INFO
	.align		4
.L_55:
        /*0088*/ 	.byte	0x04, 0x17
        /*008a*/ 	.short	(.L_57 - .L_56)
.L_56:
        /*008c*/ 	.word	0x00000000
        /*0090*/ 	.short	0x0000
        /*0092*/ 	.short	0x0000
        /*0094*/ 	.byte	0x00, 0xf5, 0x21, 0x00


	//----- nvinfo : EIATTR_SPARSE_MMA_MASK
	.align		4
.L_57:
        /*0098*/ 	.byte	0x03, 0x50
        /*009a*/ 	.short	0x0000


	//----- nvinfo : EIATTR_MAXREG_COUNT
	.align		4
        /*009c*/ 	.byte	0x03, 0x1b
        /*009e*/ 	.short	0x00ff


	//----- nvinfo : EIATTR_MERCURY_ISA_VERSION
	.align		4
        /*00a0*/ 	.byte	0x03, 0x5f
        /*00a2*/ 	.short	0x0101


	//----- nvinfo : EIATTR_VRC_CTA_INIT_COUNT
	.align		4
        /*00a4*/ 	.byte	0x02, 0x4a
	.zero		1
	.zero		1


	//----- nvinfo : EIATTR_EXIT_INSTR_OFFSETS
	.align		4
        /*00a8*/ 	.byte	0x04, 0x1c
        /*00aa*/ 	.short	(.L_59 - .L_58)


	//   ....[0]....
.L_58:
        /*00ac*/ 	.word	0x00000250


	//   ....[1]....
        /*00b0*/ 	.word	0x00000a90


	//   ....[2]....
        /*00b4*/ 	.word	0x00000d90


	//   ....[3]....
        /*00b8*/ 	.word	0x00000f60


	//----- nvinfo : EIATTR_CBANK_PARAM_SIZE
	.align		4
.L_59:
        /*00bc*/ 	.byte	0x03, 0x19
        /*00be*/ 	.short	0x002c


	//----- nvinfo : EIATTR_PARAM_CBANK
	.align		4
        /*00c0*/ 	.byte	0x04, 0x0a
        /*00c2*/ 	.short	(.L_61 - .L_60)
	.align		4
.L_60:
        /*00c4*/ 	.word	index@(.nv.constant0._Z16downscalerKernelIiEvPKT_PS0_iiiiiff)
        /*00c8*/ 	.short	0x0380
        /*00ca*/ 	.short	0x002c


	//----- nvinfo : EIATTR_SW_WAR
	.align		4
.L_61:
        /*00cc*/ 	.byte	0x04, 0x36
        /*00ce*/ 	.short	(.L_63 - .L_62)
.L_62:
        /*00d0*/ 	.word	0x00000008
.L_63:


//--------------------- .nv.callgraph             --------------------------
	.section	.nv.callgraph,"",@"SHT_CUDA_CALLGRAPH"
	.align	4
	.sectionentsize	8
	.align		4
        /*0000*/ 	.word	0x00000000
	.align		4
        /*0004*/ 	.word	0xffffffff
	.align		4
        /*0008*/ 	.word	0x00000000
	.align		4
        /*000c*/ 	.word	0xfffffffe
	.align		4
        /*0010*/ 	.word	0x00000000
	.align		4
        /*0014*/ 	.word	0xfffffffd
	.align		4
        /*0018*/ 	.word	0x00000000
	.align		4
        /*001c*/ 	.word	0xfffffffc


//--------------------- .text._Z16downscalerKernelIfEvPKT_PS0_iiiiiff --------------------------
	.section	.text._Z16downscalerKernelIfEvPKT_PS0_iiiiiff,"ax",@progbits
	.align	128
        .global         _Z16downscalerKernelIfEvPKT_PS0_iiiiiff
        .type           _Z16downscalerKernelIfEvPKT_PS0_iiiiiff,@function
        .size           _Z16downscalerKernelIfEvPKT_PS0_iiiiiff,(.L_x_8 - _Z16downscalerKernelIfEvPKT_PS0_iiiiiff)
        .other          _Z16downscalerKernelIfEvPKT_PS0_iiiiiff,@"STO_CUDA_ENTRY STV_DEFAULT"
_Z16downscalerKernelIfEvPKT_PS0_iiiiiff:
.text._Z16downscalerKernelIfEvPKT_PS0_iiiiiff:
[----:B------:R-:W-:Y:S08]  /*0000*/  LDC R1, c[0x0][0x37c] ;  /* 0x0000df00ff017b82 */ /* 0x000ff00000000800 */
[----:B------:R-:W0:Y:S01]  /*0010*/  LDC R9, c[0x0][0x3a0] ;  /* 0x0000e800ff097b82 */ /* 0x000e220000000800 */
[----:B------:R-:W1:Y:S07]  /*0020*/  S2R R3, SR_TID.X ;  /* 0x0000000000037919 */ /* 0x000e6e0000002100 */
[----:B------:R-:W1:Y:S08]  /*0030*/  S2UR UR4, SR_CTAID.X ;  /* 0x00000000000479c3 */ /* 0x000e700000002500 */
[----:B------:R-:W1:Y:S01]  /*0040*/  LDC R2, c[0x0][0x360] ;  /* 0x0000d800ff027b82 */ /* 0x000e620000000800 */
[----:B0-----:R-:W-:-:S07]  /*0050*/  IABS R7, R9 ;  /* 0x0000000900077213 */ /* 0x001fce0000000000 */
[----:B------:R-:W0:Y:S01]  /*0060*/  LDC R23, c[0x0][0x390] ;  /* 0x0000e400ff177b82 */ /* 0x000e220000000800 */
[----:B------:R-:W2:Y:S01]  /*0070*/  I2F.RP R0, R7 ;  /* 0x0000000700007306 */ /* 0x000ea20000209400 */
[----:B-1----:R-:W-:-:S07]  /*0080*/  IMAD R2, R2, UR4, R3 ;  /* 0x0000000402027c24 */ /* 0x002fce000f8e0203 */
[----:B--2---:R-:W1:Y:S02]  /*0090*/  MUFU.RCP R0, R0 ;  /* 0x0000000000007308 */ /* 0x004e640000001000 */
[----:B-1----:R-:W-:Y:S02]  /*00a0*/  IADD3 R4, PT, PT, R0, 0xffffffe, RZ ;  /* 0x0ffffffe00047810 */ /* 0x002fe40007ffe0ff */
[----:B------:R-:W-:-:S04]  /*00b0*/  IABS R0, R2 ;  /* 0x0000000200007213 */ /* 0x000fc80000000000 */
[----:B------:R1:W2:Y:S02]  /*00c0*/  F2I.FTZ.U32.TRUNC.NTZ R5, R4 ;  /* 0x0000000400057305 */ /* 0x0002a4000021f000 */
[----:B-1----:R-:W-:Y:S01]  /*00d0*/  HFMA2 R4, -RZ, RZ, 0, 0 ;  /* 0x00000000ff047431 */ /* 0x002fe200000001ff */
[----:B--2---:R-:W-:-:S05]  /*00e0*/  IADD3 R6, PT, PT, RZ, -R5, RZ ;  /* 0x80000005ff067210 */ /* 0x004fca0007ffe0ff */
[----:B------:R-:W-:-:S04]  /*00f0*/  IMAD R3, R6, R7, RZ ;  /* 0x0000000706037224 */ /* 0x000fc800078e02ff */
[----:B------:R-:W-:Y:S02]  /*0100*/  IMAD.HI.U32 R5, R5, R3, R4 ;  /* 0x0000000305057227 */ /* 0x000fe400078e0004 */
[----:B------:R-:W1:Y:S04]  /*0110*/  LDC R4, c[0x0][0x3a4] ;  /* 0x0000e900ff047b82 */ /* 0x000e680000000800 */
[----:B------:R-:W-:-:S05]  /*0120*/  IMAD.HI.U32 R5, R5, R0, RZ ;  /* 0x0000000005057227 */ /* 0x000fca00078e00ff */
[----:B------:R-:W-:-:S05]  /*0130*/  IADD3 R3, PT, PT, -R5, RZ, RZ ;  /* 0x000000ff05037210 */ /* 0x000fca0007ffe1ff */
[C---:B------:R-:W-:Y:S02]  /*0140*/  IMAD R0, R7.reuse, R3, R0 ;  /* 0x0000000307007224 */ /* 0x040fe400078e0200 */
[----:B------:R-:W2:Y:S03]  /*0150*/  LDC R3, c[0x0][0x3a8] ;  /* 0x0000ea00ff037b82 */ /* 0x000ea60000000800 */
[----:B------:R-:W-:-:S13]  /*0160*/  ISETP.GT.U32.AND P2, PT, R7, R0, PT ;  /* 0x000000000700720c */ /* 0x000fda0003f44070 */
[-C--:B------:R-:W-:Y:S01]  /*0170*/  @!P2 IADD3 R0, PT, PT, R0, -R7.reuse, RZ ;  /* 0x800000070000a210 */ /* 0x080fe20007ffe0ff */
[----:B------:R-:W-:Y:S01]  /*0180*/  @!P2 VIADD R5, R5, 0x1 ;  /* 0x000000010505a836 */ /* 0x000fe20000000000 */
[----:B------:R-:W-:Y:S02]  /*0190*/  ISETP.NE.AND P2, PT, R9, RZ, PT ;  /* 0x000000ff0900720c */ /* 0x000fe40003f45270 */
[----:B------:R-:W-:Y:S02]  /*01a0*/  ISETP.GE.U32.AND P0, PT, R0, R7, PT ;  /* 0x000000070000720c */ /* 0x000fe40003f06070 */
[----:B------:R-:W-:-:S04]  /*01b0*/  LOP3.LUT R0, R2, R9, RZ, 0x3c, !PT ;  /* 0x0000000902007212 */ /* 0x000fc800078e3cff */
[----:B------:R-:W-:-:S07]  /*01c0*/  ISETP.GE.AND P1, PT, R0, RZ, PT ;  /* 0x000000ff0000720c */ /* 0x000fce0003f26270 */
[----:B------:R-:W-:Y:S02]  /*01d0*/  @P0 IADD3 R5, PT, PT, R5, 0x1, RZ ;  /* 0x0000000105050810 */ /* 0x000fe40007ffe0ff */
[----:B0-----:R-:W-:-:S04]  /*01e0*/  ISETP.GE.AND P0, PT, R23, 0x1, PT ;  /* 0x000000011700780c */ /* 0x001fc80003f06270 */
[----:B------:R-:W-:Y:S02]  /*01f0*/  @!P1 IADD3 R5, PT, PT, -R5, RZ, RZ ;  /* 0x000000ff05059210 */ /* 0x000fe40007ffe1ff */
[----:B------:R-:W-:-:S04]  /*0200*/  @!P2 LOP3.LUT R5, RZ, R9, RZ, 0x33, !PT ;  /* 0x00000009ff05a212 */ /* 0x000fc800078e33ff */
[----:B------:R-:W-:Y:S02]  /*0210*/  IADD3 R0, PT, PT, -R5, RZ, RZ ;  /* 0x000000ff05007210 */ /* 0x000fe40007ffe1ff */
[----:B------:R-:W-:-:S03]  /*0220*/  I2FP.F32.S32 R5, R5 ;  /* 0x0000000500057245 */ /* 0x000fc60000201400 */
[----:B------:R-:W-:Y:S02]  /*0230*/  IMAD R0, R9, R0, R2 ;  /* 0x0000000009007224 */ /* 0x000fe400078e0202 */
[----:B-1----:R-:W-:Y:S01]  /*0240*/  FFMA R5, R5, R4, 0.5 ;  /* 0x3f00000005057423 */ /* 0x002fe20000000004 */
[----:B--2---:R-:W-:Y:S06]  /*0250*/  @!P0 EXIT ;  /* 0x000000000000894d */ /* 0x004fec0003800000 */
[----:B------:R-:W-:Y:S01]  /*0260*/  I2FP.F32.S32 R0, R0 ;  /* 0x0000000000007245 */ /* 0x000fe20000201400 */
[----:B------:R-:W0:Y:S01]  /*0270*/  LDCU UR6, c[0x0][0x394] ;  /* 0x00007280ff0677ac */ /* 0x000e220008000800 */
[----:B------:R-:W1:Y:S01]  /*0280*/  F2I.TRUNC.NTZ R4, R5 ;  /* 0x0000000500047305 */ /* 0x000e62000020f100 */
[----:B------:R-:W-:Y:S01]  /*0290*/  IMAD R17, R2, R23, RZ ;  /* 0x0000001702117224 */ /* 0x000fe200078e02ff */
[----:B------:R-:W-:Y:S01]  /*02a0*/  MOV R2, RZ ;  /* 0x000000ff00027202 */ /* 0x000fe20000000f00 */
[----:B------:R-:W2:Y:S01]  /*02b0*/  LDCU UR7, c[0x0][0x398] ;  /* 0x00007300ff0777ac */ /* 0x000ea20008000800 */
[----:B------:R-:W-:Y:S02]  /*02c0*/  FFMA R7, R0, R3, 0.5 ;  /* 0x3f00000000077423 */ /* 0x000fe40000000003 */
[----:B------:R-:W-:Y:S01]  /*02d0*/  SHF.R.S32.HI R20, RZ, 0x1f, R17 ;  /* 0x0000001fff147819 */ /* 0x000fe20000011411 */
[----:B------:R-:W3:Y:S01]  /*02e0*/  LDCU.64 UR8, c[0x0][0x358] ;  /* 0x00006b00ff0877ac */ /* 0x000ee20008000a00 */
[----:B------:R-:W4:Y:S01]  /*02f0*/  F2I.TRUNC.NTZ R0, R7 ;  /* 0x0000000700007305 */ /* 0x000f22000020f100 */
[----:B0-----:R-:W-:-:S02]  /*0300*/  UIADD3 UR4, UPT, UPT, UR6, -0x1, URZ ;  /* 0xffffffff06047890 */ /* 0x001fc4000fffe0ff */
[----:B-1----:R-:W-:Y:S01]  /*0310*/  ISETP.GE.AND P0, PT, R4, UR6, PT ;  /* 0x0000000604007c0c */ /* 0x002fe2000bf06270 */
[----:B--2---:R-:W-:Y:S02]  /*0320*/  UIADD3 UR5, UPT, UPT, UR7, -0x1, URZ ;  /* 0xffffffff07057890 */ /* 0x004fe4000fffe0ff */
[----:B----4-:R-:W-:Y:S02]  /*0330*/  ISETP.GE.AND P1, PT, R0, UR7, PT ;  /* 0x0000000700007c0c */ /* 0x010fe4000bf26270 */
[----:B------:R-:W-:Y:S02]  /*0340*/  SEL R3, R4, UR4, !P0 ;  /* 0x0000000404037c07 */ /* 0x000fe4000c000000 */
[----:B------:R-:W-:Y:S02]  /*0350*/  SEL R4, R0, UR5, !P1 ;  /* 0x0000000500047c07 */ /* 0x000fe4000c800000 */
[----:B------:R-:W-:Y:S02]  /*0360*/  I2FP.F32.S32 R0, R3 ;  /* 0x0000000300007245 */ /* 0x000fe40000201400 */
[----:B------:R-:W-:-:S03]  /*0370*/  I2FP.F32.S32 R6, R4 ;  /* 0x0000000400067245 */ /* 0x000fc60000201400 */
[----:B------:R-:W-:Y:S01]  /*0380*/  FADD R16, R5, -R0 ;  /* 0x8000000005107221 */ /* 0x000fe20000000000 */
[----:B------:R-:W-:Y:S01]  /*0390*/  IADD3 R5, PT, PT, R3, 0x1, RZ ;  /* 0x0000000103057810 */ /* 0x000fe20007ffe0ff */
[----:B------:R-:W-:Y:S01]  /*03a0*/  FADD R7, R7, -R6 ;  /* 0x8000000607077221 */ /* 0x000fe20000000000 */
[----:B------:R-:W-:Y:S02]  /*03b0*/  VIADD R6, R4, 0x1 ;  /* 0x0000000104067836 */ /* 0x000fe40000000000 */
[C---:B------:R-:W-:Y:S01]  /*03c0*/  FADD R8, -R16.reuse, 1 ;  /* 0x3f80000010087421 */ /* 0x040fe20000000100 */
[----:B------:R-:W-:Y:S01]  /*03d0*/  ISETP.GE.AND P1, PT, R5, UR6, PT ;  /* 0x0000000605007c0c */ /* 0x000fe2000bf26270 */
[C---:B------:R-:W-:Y:S01]  /*03e0*/  FADD R9, -R7.reuse, 1 ;  /* 0x3f80000007097421 */ /* 0x040fe20000000100 */
[----:B------:R-:W-:Y:S01]  /*03f0*/  FMUL R14, R16, R7 ;  /* 0x00000007100e7220 */ /* 0x000fe20000400000 */
[C---:B------:R-:W-:Y:S01]  /*0400*/  ISETP.GE.AND P0, PT, R6.reuse, UR7, PT ;  /* 0x0000000706007c0c */ /* 0x040fe2000bf06270 */
[-C--:B------:R-:W-:Y:S01]  /*0410*/  FMUL R0, R7, R8.reuse ;  /* 0x0000000807007220 */ /* 0x080fe20000400000 */
[----:B------:R-:W-:Y:S01]  /*0420*/  SEL R5, R5, UR4, !P1 ;  /* 0x0000000405057c07 */ /* 0x000fe2000c800000 */
[----:B------:R-:W-:Y:S01]  /*0430*/  FMUL R15, R9, R8 ;  /* 0x00000008090f7220 */ /* 0x000fe20000400000 */
[----:B------:R-:W-:Y:S01]  /*0440*/  SEL R6, R6, UR5, !P0 ;  /* 0x0000000506067c07 */ /* 0x000fe2000c000000 */
[--C-:B------:R-:W-:Y:S01]  /*0450*/  IMAD R8, R3, UR7, R4.reuse ;  /* 0x0000000703087c24 */ /* 0x100fe2000f8e0204 */
[----:B------:R-:W-:Y:S01]  /*0460*/  ISETP.GE.U32.AND P0, PT, R23, 0x4, PT ;  /* 0x000000041700780c */ /* 0x000fe20003f06070 */
[----:B------:R-:W-:-:S02]  /*0470*/  IMAD R4, R5, UR7, R4 ;  /* 0x0000000705047c24 */ /* 0x000fc4000f8e0204 */
[----:B------:R-:W-:Y:S01]  /*0480*/  FMUL R16, R16, R9 ;  /* 0x0000000910107220 */ /* 0x000fe20000400000 */
[--C-:B------:R-:W-:Y:S02]  /*0490*/  IMAD R22, R3, UR7, R6.reuse ;  /* 0x0000000703167c24 */ /* 0x100fe4000f8e0206 */
[----:B------:R-:W-:Y:S02]  /*04a0*/  IMAD R18, R5, UR7, R6 ;  /* 0x0000000705127c24 */ /* 0x000fe4000f8e0206 */
[-C--:B------:R-:W-:Y:S02]  /*04b0*/  IMAD R19, R8, R23.reuse, RZ ;  /* 0x0000001708137224 */ /* 0x080fe400078e02ff */
[-C--:B------:R-:W-:Y:S02]  /*04c0*/  IMAD R21, R4, R23.reuse, RZ ;  /* 0x0000001704157224 */ /* 0x080fe400078e02ff */
[-C--:B------:R-:W-:Y:S02]  /*04d0*/  IMAD R22, R22, R23.reuse, RZ ;  /* 0x0000001716167224 */ /* 0x080fe400078e02ff */
[----:B------:R-:W-:Y:S01]  /*04e0*/  IMAD R18, R18, R23, RZ ;  /* 0x0000001712127224 */ /* 0x000fe200078e02ff */
[----:B---3--:R-:W-:Y:S06]  /*04f0*/  @!P0 BRA `(.L_x_0) ;  /* 0x0000000400108947 */ /* 0x008fec0003800000 */
[----:B------:R-:W0:Y:S01]  /*0500*/  LDCU.128 UR4, c[0x0][0x380] ;  /* 0x00007000ff0477ac */ /* 0x000e220008000c00 */
[----:B------:R-:W-:Y:S01]  /*0510*/  LOP3.LUT R24, R23, 0x7ffffffc, RZ, 0xc0, !PT ;  /* 0x7ffffffc17187812 */ /* 0x000fe200078ec0ff */
[----:B------:R-:W-:Y:S01]  /*0520*/  IMAD.MOV.U32 R25, RZ, RZ, R19 ;  /* 0x000000ffff197224 */ /* 0x000fe200078e0013 */
[----:B------:R-:W-:Y:S02]  /*0530*/  MOV R27, R18 ;  /* 0x00000012001b7202 */ /* 0x000fe40000000f00 */
[----:B------:R-:W-:Y:S02]  /*0540*/  MOV R29, R21 ;  /* 0x00000015001d7202 */ /* 0x000fe40000000f00 */
[----:B------:R-:W-:Y:S02]  /*0550*/  MOV R31, R22 ;  /* 0x00000016001f7202 */ /* 0x000fe40000000f00 */
[----:B------:R-:W-:Y:S01]  /*0560*/  IADD3 R24, PT, PT, -R24, RZ, RZ ;  /* 0x000000ff18187210 */ /* 0x000fe20007ffe1ff */
[----:B0-----:R-:W-:Y:S01]  /*0570*/  UIADD3 UR4, UP0, UPT, UR4, 0x8, URZ ;  /* 0x0000000804047890 */ /* 0x001fe2000ff1e0ff */
[----:B------:R-:W-:-:S03]  /*0580*/  LEA R26, P0, R17, UR6, 0x2 ;  /* 0x00000006111a7c11 */ /* 0x000fc6000f8010ff */
[----:B------:R-:W-:Y:S01]  /*0590*/  UIADD3.X UR5, UPT, UPT, URZ, UR5, URZ, UP0, !UPT ;  /* 0x00000005ff057290 */ /* 0x000fe200087fe4ff */
[----:B------:R-:W-:Y:S02]  /*05a0*/  LEA.HI.X R37, R17, UR7, R20, 0x2, P0 ;  /* 0x0000000711257c11 */ /* 0x000fe400080f1414 */
[----:B------:R-:W-:Y:S02]  /*05b0*/  IADD3 R26, P0, PT, R26, 0x8, RZ ;  /* 0x000000081a1a7810 */ /* 0x000fe40007f1e0ff */
[----:B------:R-:W-:Y:S02]  /*05c0*/  MOV R2, UR4 ;  /* 0x0000000400027c02 */ /* 0x000fe40008000f00 */
[----:B------:R-:W-:Y:S02]  /*05d0*/  IADD3.X R37, PT, PT, RZ, R37, RZ, P0, !PT ;  /* 0x00000025ff257210 */ /* 0x000fe400007fe4ff */
[----:B------:R-:W-:-:S07]  /*05e0*/  MOV R3, UR5 ;  /* 0x0000000500037c02 */ /* 0x000fce0008000f00 */
.L_x_1:
[----:B------:R-:W-:-:S04]  /*05f0*/  IMAD.WIDE R4, R31, 0x4, R2 ;  /* 0x000000041f047825 */ /* 0x000fc800078e0202 */
[--C-:B0-----:R-:W-:Y:S01]  /*0600*/  IMAD.WIDE R10, R25, 0x4, R2.reuse ;  /* 0x00000004190a7825 */ /* 0x101fe200078e0202 */
[----:B------:R-:W2:Y:S03]  /*0610*/  LDG.E R13, desc[UR8][R4.64+-0x8] ;  /* 0xfffff808040d7981 */ /* 0x000ea6000c1e1900 */
[--C-:B------:R-:W-:Y:S02]  /*0620*/  IMAD.WIDE R6, R29, 0x4, R2.reuse ;  /* 0x000000041d067825 */ /* 0x100fe400078e0202 */
[----:B------:R0:W3:Y:S02]  /*0630*/  LDG.E R10, desc[UR8][R10.64+-0x8] ;  /* 0xfffff8080a0a7981 */ /* 0x0000e4000c1e1900 */
[----:B------:R-:W-:Y:S02]  /*0640*/  IMAD.WIDE R8, R27, 0x4, R2 ;  /* 0x000000041b087825 */ /* 0x000fe400078e0202 */
[----:B------:R-:W4:Y:S04]  /*0650*/  LDG.E R33, desc[UR8][R6.64+-0x8] ;  /* 0xfffff80806217981 */ /* 0x000f28000c1e1900 */
[----:B------:R-:W5:Y:S01]  /*0660*/  LDG.E R35, desc[UR8][R8.64+-0x8] ;  /* 0xfffff80808237981 */ /* 0x000f62000c1e1900 */
[----:B0-----:R-:W-:-:S02]  /*0670*/  IMAD.MOV.U32 R11, RZ, RZ, R37 ;  /* 0x000000ffff0b7224 */ /* 0x001fc400078e0025 */
[----:B--2---:R-:W-:-:S04]  /*0680*/  FMUL R12, R0, R13 ;  /* 0x0000000d000c7220 */ /* 0x004fc80000400000 */
[----:B---3--:R-:W-:Y:S01]  /*0690*/  FFMA R13, R15, R10, R12 ;  /* 0x0000000a0f0d7223 */ /* 0x008fe2000000000c */
[----:B------:R-:W-:-:S03]  /*06a0*/  MOV R10, R26 ;  /* 0x0000001a000a7202 */ /* 0x000fc60000000f00 */
[----:B----4-:R-:W-:-:S04]  /*06b0*/  FFMA R13, R16, R33, R13 ;  /* 0x00000021100d7223 */ /* 0x010fc8000000000d */
[----:B-----5:R-:W-:Y:S01]  /*06c0*/  FFMA R35, R14, R35, R13 ;  /* 0x000000230e237223 */ /* 0x020fe2000000000d */
[----:B------:R-:W-:-:S04]  /*06d0*/  IMAD.WIDE R12, R25, 0x4, R2 ;  /* 0x00000004190c7825 */ /* 0x000fc800078e0202 */
[----:B------:R0:W-:Y:S04]  /*06e0*/  STG.E desc[UR8][R10.64+-0x8], R35 ;  /* 0xfffff8230a007986 */ /* 0x0001e8000c101908 */
[----:B------:R-:W2:Y:S04]  /*06f0*/  LDG.E R33, desc[UR8][R4.64+-0x4] ;  /* 0xfffffc0804217981 */ /* 0x000ea8000c1e1900 */
[----:B------:R-:W3:Y:S04]  /*0700*/  LDG.E R26, desc[UR8][R12.64+-0x4] ;  /* 0xfffffc080c1a7981 */ /* 0x000ee8000c1e1900 */
[----:B------:R-:W4:Y:S04]  /*0710*/  LDG.E R37, desc[UR8][R6.64+-0x4] ;  /* 0xfffffc0806257981 */ /* 0x000f28000c1e1900 */
[----:B------:R-:W5:Y:S01]  /*0720*/  LDG.E R28, desc[UR8][R8.64+-0x4] ;  /* 0xfffffc08081c7981 */ /* 0x000f62000c1e1900 */
[----:B--2---:R-:W-:-:S04]  /*0730*/  FMUL R30, R0, R33 ;  /* 0x00000021001e7220 */ /* 0x004fc80000400000 */
[----:B---3--:R-:W-:-:S04]  /*0740*/  FFMA R33, R15, R26, R30 ;  /* 0x0000001a0f217223 */ /* 0x008fc8000000001e */
[----:B----4-:R-:W-:-:S04]  /*0750*/  FFMA R33, R16, R37, R33 ;  /* 0x0000002510217223 */ /* 0x010fc80000000021 */
[----:B-----5:R-:W-:-:S05]  /*0760*/  FFMA R33, R14, R28, R33 ;  /* 0x0000001c0e217223 */ /* 0x020fca0000000021 */
[----:B------:R1:W-:Y:S04]  /*0770*/  STG.E desc[UR8][R10.64+-0x4], R33 ;  /* 0xfffffc210a007986 */ /* 0x0003e8000c101908 */
[----:B------:R-:W2:Y:S04]  /*0780*/  LDG.E R37, desc[UR8][R4.64] ;  /* 0x0000000804257981 */ /* 0x000ea8000c1e1900 */
[----:B------:R-:W3:Y:S04]  /*0790*/  LDG.E R26, desc[UR8][R12.64] ;  /* 0x000000080c1a7981 */ /* 0x000ee8000c1e1900 */
[----:B0-----:R-:W4:Y:S04]  /*07a0*/  LDG.E R35, desc[UR8][R6.64] ;  /* 0x0000000806237981 */ /* 0x001f28000c1e1900 */
        /* <DEDUP_REMOVED lines=8> */
[----:B-1----:R-:W4:Y:S04]  /*0830*/  LDG.E R33, desc[UR8][R6.64+0x4] ;  /* 0x0000040806217981 */ /* 0x002f28000c1e1900 */
[----:B------:R-:W5:Y:S01]  /*0840*/  LDG.E R28, desc[UR8][R8.64+0x4] ;  /* 0x00000408081c7981 */ /* 0x000f62000c1e1900 */
[----:B------:R-:W-:Y:S01]  /*0850*/  IADD3 R24, PT, PT, R24, 0x4, RZ ;  /* 0x0000000418187810 */ /* 0x000fe20007ffe0ff */
[----:B------:R-:W-:Y:S01]  /*0860*/  VIADD R27, R27, 0x4 ;  /* 0x000000041b1b7836 */ /* 0x000fe20000000000 */
[----:B------:R-:W-:-:S02]  /*0870*/  IADD3 R25, PT, PT, R25, 0x4, RZ ;  /* 0x0000000419197810 */ /* 0x000fc40007ffe0ff */
[----:B------:R-:W-:Y:S02]  /*0880*/  ISETP.NE.AND P0, PT, R24, RZ, PT ;  /* 0x000000ff1800720c */ /* 0x000fe40003f05270 */
[----:B------:R-:W-:Y:S02]  /*0890*/  IADD3 R31, PT, PT, R31, 0x4, RZ ;  /* 0x000000041f1f7810 */ /* 0x000fe40007ffe0ff */
[----:B------:R-:W-:Y:S01]  /*08a0*/  IADD3 R29, PT, PT, R29, 0x4, RZ ;  /* 0x000000041d1d7810 */ /* 0x000fe20007ffe0ff */
[----:B--2---:R-:W-:-:S04]  /*08b0*/  FMUL R30, R0, R37 ;  /* 0x00000025001e7220 */ /* 0x004fc80000400000 */
[----:B---3--:R-:W-:Y:S01]  /*08c0*/  FFMA R37, R15, R26, R30 ;  /* 0x0000001a0f257223 */ /* 0x008fe2000000001e */
[----:B------:R-:W-:-:S03]  /*08d0*/  IADD3 R26, P1, PT, R10, 0x10, RZ ;  /* 0x000000100a1a7810 */ /* 0x000fc60007f3e0ff */
[----:B----4-:R-:W-:Y:S01]  /*08e0*/  FFMA R33, R16, R33, R37 ;  /* 0x0000002110217223 */ /* 0x010fe20000000025 */
[----:B------:R-:W-:-:S03]  /*08f0*/  IADD3.X R37, PT, PT, RZ, R11, RZ, P1, !PT ;  /* 0x0000000bff257210 */ /* 0x000fc60000ffe4ff */
[----:B-----5:R-:W-:-:S05]  /*0900*/  FFMA R33, R14, R28, R33 ;  /* 0x0000001c0e217223 */ /* 0x020fca0000000021 */
[----:B------:R0:W-:Y:S01]  /*0910*/  STG.E desc[UR8][R10.64+0x4], R33 ;  /* 0x000004210a007986 */ /* 0x0001e2000c101908 */
[----:B------:R-:W-:Y:S05]  /*0920*/  @P0 BRA `(.L_x_1) ;  /* 0xfffffffc00300947 */ /* 0x000fea000383ffff */
[----:B------:R-:W-:-:S07]  /*0930*/  LOP3.LUT R2, R23, 0x7ffffffc, RZ, 0xc0, !PT ;  /* 0x7ffffffc17027812 */ /* 0x000fce00078ec0ff */
.L_x_0:
[----:B------:R-:W-:-:S13]  /*0940*/  LOP3.LUT P0, R3, R23, 0x3, RZ, 0xc0, !PT ;  /* 0x0000000317037812 */ /* 0x000fda000780c0ff */
[----:B------:R-:W-:Y:S05]  /*0950*/  @!P0 EXIT ;  /* 0x000000000000894d */ /* 0x000fea0003800000 */
[----:B------:R-:W-:Y:S02]  /*0960*/  ISETP.NE.AND P1, PT, R3, 0x1, PT ;  /* 0x000000010300780c */ /* 0x000fe40003f25270 */
[----:B------:R-:W-:-:S04]  /*0970*/  LOP3.LUT R23, R23, 0x1, RZ, 0xc0, !PT ;  /* 0x0000000117177812 */ /* 0x000fc800078ec0ff */
[----:B------:R-:W-:-:S07]  /*0980*/  ISETP.NE.U32.AND P0, PT, R23, 0x1, PT ;  /* 0x000000011700780c */ /* 0x000fce0003f05070 */
[----:B------:R-:W-:Y:S06]  /*0990*/  @!P1 BRA `(.L_x_2) ;  /* 0x0000000000849947 */ /* 0x000fec0003800000 */
[----:B------:R-:W1:Y:S01]  /*09a0*/  LDC.64 R6, c[0x0][0x380] ;  /* 0x0000e000ff067b82 */ /* 0x000e620000000a00 */
[-C--:B------:R-:W-:Y:S01]  /*09b0*/  IADD3 R5, PT, PT, R22, R2.reuse, RZ ;  /* 0x0000000216057210 */ /* 0x080fe20007ffe0ff */
[----:B------:R-:W2:Y:S01]  /*09c0*/  LDCU.64 UR4, c[0x0][0x388] ;  /* 0x00007100ff0477ac */ /* 0x000ea20008000a00 */
[-C--:B------:R-:W-:Y:S02]  /*09d0*/  IADD3 R9, PT, PT, R19, R2.reuse, RZ ;  /* 0x0000000213097210 */ /* 0x080fe40007ffe0ff */
[-C--:B0-----:R-:W-:Y:S02]  /*09e0*/  IADD3 R11, PT, PT, R21, R2.reuse, RZ ;  /* 0x00000002150b7210 */ /* 0x081fe40007ffe0ff */
[----:B------:R-:W-:Y:S01]  /*09f0*/  IADD3 R13, PT, PT, R18, R2, RZ ;  /* 0x00000002120d7210 */ /* 0x000fe20007ffe0ff */
[----:B-1----:R-:W-:-:S04]  /*0a00*/  IMAD.WIDE R4, R5, 0x4, R6 ;  /* 0x0000000405047825 */ /* 0x002fc800078e0206 */
[--C-:B------:R-:W-:Y:S01]  /*0a10*/  IMAD.WIDE R8, R9, 0x4, R6.reuse ;  /* 0x0000000409087825 */ /* 0x100fe200078e0206 */
[----:B------:R-:W3:Y:S03]  /*0a20*/  LDG.E R3, desc[UR8][R4.64] ;  /* 0x0000000804037981 */ /* 0x000ee6000c1e1900 */
[--C-:B------:R-:W-:Y:S01]  /*0a30*/  IMAD.WIDE R10, R11, 0x4, R6.reuse ;  /* 0x000000040b0a7825 */ /* 0x100fe200078e0206 */
[----:B------:R-:W4:Y:S03]  /*0a40*/  LDG.E R12, desc[UR8][R8.64] ;  /* 0x00000008080c7981 */ /* 0x000f26000c1e1900 */
[----:B------:R-:W-:Y:S02]  /*0a50*/  IMAD.WIDE R6, R13, 0x4, R6 ;  /* 0x000000040d067825 */ /* 0x000fe400078e0206 */
[----:B------:R-:W5:Y:S04]  /*0a60*/  LDG.E R13, desc[UR8][R10.64] ;  /* 0x000000080a0d7981 */ /* 0x000f68000c1e1900 */
[----:B------:R-:W5:Y:S01]  /*0a70*/  LDG.E R23, desc[UR8][R6.64] ;  /* 0x0000000806177981 */ /* 0x000f62000c1e1900 */
[----:B------:R-:W-:Y:S01]  /*0a80*/  IADD3 R25, P1, PT, R17, R2, RZ ;  /* 0x0000000211197210 */ /* 0x000fe20007f3e0ff */
[----:B---3--:R-:W-:-:S04]  /*0a90*/  FMUL R24, R0, R3 ;  /* 0x0000000300187220 */ /* 0x008fc80000400000 */
[----:B----4-:R-:W-:Y:S01]  /*0aa0*/  FFMA R3, R15, R12, R24 ;  /* 0x0000000c0f037223 */ /* 0x010fe20000000018 */
[----:B------:R-:W-:Y:S02]  /*0ab0*/  IADD3.X R24, PT, PT, RZ, R20, RZ, P1, !PT ;  /* 0x00000014ff187210 */ /* 0x000fe40000ffe4ff */
[----:B--2---:R-:W-:Y:S01]  /*0ac0*/  LEA R12, P1, R25, UR4, 0x2 ;  /* 0x00000004190c7c11 */ /* 0x004fe2000f8210ff */
[----:B-----5:R-:W-:-:S03]  /*0ad0*/  FFMA R3, R16, R13, R3 ;  /* 0x0000000d10037223 */ /* 0x020fc60000000003 */
[----:B------:R-:W-:Y:S01]  /*0ae0*/  LEA.HI.X R13, R25, UR5, R24, 0x2, P1 ;  /* 0x00000005190d7c11 */ /* 0x000fe200088f1418 */
[----:B------:R-:W-:-:S05]  /*0af0*/  FFMA R3, R14, R23, R3 ;  /* 0x000000170e037223 */ /* 0x000fca0000000003 */
[----:B------:R1:W-:Y:S04]  /*0b00*/  STG.E desc[UR8][R12.64], R3 ;  /* 0x000000030c007986 */ /* 0x0003e8000c101908 */
[----:B------:R-:W2:Y:S04]  /*0b10*/  LDG.E R5, desc[UR8][R4.64+0x4] ;  /* 0x0000040804057981 */ /* 0x000ea8000c1e1900 */
[----:B------:R-:W3:Y:S04]  /*0b20*/  LDG.E R8, desc[UR8][R8.64+0x4] ;  /* 0x0000040808087981 */ /* 0x000ee8000c1e1900 */
[----:B------:R-:W4:Y:S04]  /*0b30*/  LDG.E R11, desc[UR8][R10.64+0x4] ;  /* 0x000004080a0b7981 */ /* 0x000f28000c1e1900 */
[----:B------:R-:W5:Y:S01]  /*0b40*/  LDG.E R7, desc[UR8][R6.64+0x4] ;  /* 0x0000040806077981 */ /* 0x000f62000c1e1900 */
[----:B------:R-:W-:-:S02]  /*0b50*/  VIADD R2, R2, 0x2 ;  /* 0x0000000202027836 */ /* 0x000fc40000000000 */
[----:B--2---:R-:W-:-:S04]  /*0b60*/  FMUL R24, R0, R5 ;  /* 0x0000000500187220 */ /* 0x004fc80000400000 */
[----:B---3--:R-:W-:-:S04]  /*0b70*/  FFMA R23, R15, R8, R24 ;  /* 0x000000080f177223 */ /* 0x008fc80000000018 */
[----:B----4-:R-:W-:-:S04]  /*0b80*/  FFMA R23, R16, R11, R23 ;  /* 0x0000000b10177223 */ /* 0x010fc80000000017 */
[----:B-----5:R-:W-:-:S05]  /*0b90*/  FFMA R23, R14, R7, R23 ;  /* 0x000000070e177223 */ /* 0x020fca0000000017 */
[----:B------:R1:W-:Y:S02]  /*0ba0*/  STG.E desc[UR8][R12.64+0x4], R23 ;  /* 0x000004170c007986 */ /* 0x0003e4000c101908 */
.L_x_2:
[----:B------:R-:W-:Y:S05]  /*0bb0*/  @P0 EXIT ;  /* 0x000000000000094d */ /* 0x000fea0003800000 */
[----:B------:R-:W2:Y:S01]  /*0bc0*/  LDC.64 R4, c[0x0][0x380] ;  /* 0x0000e000ff047b82 */ /* 0x000ea20000000a00 */
[-C--:B------:R-:W-:Y:S01]  /*0bd0*/  IADD3 R9, PT, PT, R22, R2.reuse, RZ ;  /* 0x0000000216097210 */ /* 0x080fe20007ffe0ff */
[----:B------:R-:W3:Y:S01]  /*0be0*/  LDCU.64 UR4, c[0x0][0x388] ;  /* 0x00007100ff0477ac */ /* 0x000ee20008000a00 */
[-C--:B------:R-:W-:Y:S02]  /*0bf0*/  IADD3 R7, PT, PT, R19, R2.reuse, RZ ;  /* 0x0000000213077210 */ /* 0x080fe40007ffe0ff */
[-C--:B0-----:R-:W-:Y:S02]  /*0c00*/  IADD3 R11, PT, PT, R21, R2.reuse, RZ ;  /* 0x00000002150b7210 */ /* 0x081fe40007ffe0ff */
[----:B-1----:R-:W-:Y:S01]  /*0c10*/  IADD3 R3, PT, PT, R18, R2, RZ ;  /* 0x0000000212037210 */ /* 0x002fe20007ffe0ff */
[----:B--2---:R-:W-:-:S04]  /*0c20*/  IMAD.WIDE R8, R9, 0x4, R4 ;  /* 0x0000000409087825 */ /* 0x004fc800078e0204 */
[--C-:B------:R-:W-:Y:S02]  /*0c30*/  IMAD.WIDE R6, R7, 0x4, R4.reuse ;  /* 0x0000000407067825 */ /* 0x100fe400078e0204 */
[----:B------:R-:W2:Y:S02]  /*0c40*/  LDG.E R9, desc[UR8][R8.64] ;  /* 0x0000000808097981 */ /* 0x000ea4000c1e1900 */
[--C-:B------:R-:W-:Y:S02]  /*0c50*/  IMAD.WIDE R10, R11, 0x4, R4.reuse ;  /* 0x000000040b0a7825 */ /* 0x100fe400078e0204 */
[----:B------:R-:W4:Y:S02]  /*0c60*/  LDG.E R6, desc[UR8][R6.64] ;  /* 0x0000000806067981 */ /* 0x000f24000c1e1900 */
[----:B------:R-:W-:Y:S02]  /*0c70*/  IMAD.WIDE R4, R3, 0x4, R4 ;  /* 0x0000000403047825 */ /* 0x000fe400078e0204 */
[----:B------:R-:W5:Y:S04]  /*0c80*/  LDG.E R11, desc[UR8][R10.64] ;  /* 0x000000080a0b7981 */ /* 0x000f68000c1e1900 */
[----:B------:R-:W5:Y:S01]  /*0c90*/  LDG.E R5, desc[UR8][R4.64] ;  /* 0x0000000804057981 */ /* 0x000f62000c1e1900 */
[----:B------:R-:W-:-:S04]  /*0ca0*/  IADD3 R17, P0, PT, R17, R2, RZ ;  /* 0x0000000211117210 */ /* 0x000fc80007f1e0ff */
[----:B------:R-:W-:Y:S02]  /*0cb0*/  IADD3.X R20, PT, PT, RZ, R20, RZ, P0, !PT ;  /* 0x00000014ff147210 */ /* 0x000fe400007fe4ff */
[----:B---3--:R-:W-:-:S04]  /*0cc0*/  LEA R2, P0, R17, UR4, 0x2 ;  /* 0x0000000411027c11 */ /* 0x008fc8000f8010ff */
[----:B------:R-:W-:Y:S01]  /*0cd0*/  LEA.HI.X R3, R17, UR5, R20, 0x2, P0 ;  /* 0x0000000511037c11 */ /* 0x000fe200080f1414 */
[----:B--2---:R-:W-:-:S04]  /*0ce0*/  FMUL R0, R0, R9 ;  /* 0x0000000900007220 */ /* 0x004fc80000400000 */
[----:B----4-:R-:W-:-:S04]  /*0cf0*/  FFMA R15, R15, R6, R0 ;  /* 0x000000060f0f7223 */ /* 0x010fc80000000000 */
[----:B-----5:R-:W-:-:S04]  /*0d00*/  FFMA R15, R16, R11, R15 ;  /* 0x0000000b100f7223 */ /* 0x020fc8000000000f */
[----:B------:R-:W-:-:S05]  /*0d10*/  FFMA R15, R14, R5, R15 ;  /* 0x000000050e0f7223 */ /* 0x000fca000000000f */
[----:B------:R-:W-:Y:S01]  /*0d20*/  STG.E desc[UR8][R2.64], R15 ;  /* 0x0000000f02007986 */ /* 0x000fe2000c101908 */
[----:B------:R-:W-:Y:S05]  /*0d30*/  EXIT ;  /* 0x000000000000794d */ /* 0x000fea0003800000 */
.L_x_3:
[----:B------:R-:W-:-:S00]  /*0d40*/  BRA `(.L_x_3) ;  /* 0xfffffffc00fc7947 */ /* 0x000fc0000383ffff */
[----:B------:R-:W-:-:S00]  /*0d50*/  NOP ;  /* 0x0000000000007918 */ /* 0x000fc00000000000 */
        /* <DEDUP_REMOVED lines=10> */
.L_x_8:


//--------------------- .text._Z16downscalerKernelIiEvPKT_PS0_iiiiiff --------------------------
	.section	.text._Z16downscalerKernelIiEvPKT_PS0_iiiiiff,"ax",@progbits
	.align	128
        .global         _Z16downscalerKernelIiEvPKT_PS0_iiiiiff
        .type           _Z16downscalerKernelIiEvPKT_PS0_iiiiiff,@function
        .size           _Z16downscalerKernelIiEvPKT_PS0_iiiiiff,(.L_x_9 - _Z16downscalerKernelIiEvPKT_PS0_iiiiiff)
        .other          _Z16downscalerKernelIiEvPKT_PS0_iiiiiff,@"STO_CUDA_ENTRY STV_DEFAULT"
_Z16downscalerKernelIiEvPKT_PS0_iiiiiff:
.text._Z16downscalerKernelIiEvPKT_PS0_iiiiiff:
        /* <DEDUP_REMOVED lines=10> */
[----:B-1----:R-:W-:Y:S01]  /*00a0*/  VIADD R4, R0, 0xffffffe ;  /* 0x0ffffffe00047836 */ /* 0x002fe20000000000 */
[----:B------:R-:W-:-:S05]  /*00b0*/  IABS R0, R2 ;  /* 0x0000000200007213 */ /* 0x000fca0000000000 */
[----:B------:R1:W2:Y:S02]  /*00c0*/  F2I.FTZ.U32.TRUNC.NTZ R5, R4 ;  /* 0x0000000400057305 */ /* 0x0002a4000021f000 */
[----:B-1----:R-:W-:Y:S01]  /*00d0*/  IMAD.MOV.U32 R4, RZ, RZ, RZ ;  /* 0x000000ffff047224 */ /* 0x002fe200078e00ff */
        /* <DEDUP_REMOVED lines=9> */
[----:B------:R-:W-:Y:S01]  /*0170*/  @!P2 IMAD.IADD R0, R0, 0x1, -R7 ;  /* 0x000000010000a824 */ /* 0x000fe200078e0a07 */
[----:B------:R-:W-:Y:S02]  /*0180*/  @!P2 IADD3 R5, PT, PT, R5, 0x1, RZ ;  /* 0x000000010505a810 */ /* 0x000fe40007ffe0ff */
[----:B------:R-:W-:Y:S02]  /*0190*/  ISETP.NE.AND P2, PT, R9, RZ, PT ;  /* 0x000000ff0900720c */ /* 0x000fe40003f45270 */
[----:B------:R-:W-:Y:S02]  /*01a0*/  ISETP.GE.U32.AND P0, PT, R0, R7, PT ;  /* 0x000000070000720c */ /* 0x000fe40003f06070 */
[----:B------:R-:W-:-:S04]  /*01b0*/  LOP3.LUT R0, R2, R9, RZ, 0x3c, !PT ;  /* 0x0000000902007212 */ /* 0x000fc800078e3cff */
[----:B------:R-:W-:-:S07]  /*01c0*/  ISETP.GE.AND P1, PT, R0, RZ, PT ;  /* 0x000000ff0000720c */ /* 0x000fce0003f26270 */
[----:B------:R-:W-:Y:S01]  /*01d0*/  @P0 VIADD R5, R5, 0x1 ;  /* 0x0000000105050836 */ /* 0x000fe20000000000 */
[----:B0-----:R-:W-:-:S05]  /*01e0*/  ISETP.GE.AND P0, PT, R23, 0x1, PT ;  /* 0x000000011700780c */ /* 0x001fca0003f06270 */
[----:B------:R-:W-:Y:S02]  /*01f0*/  @!P1 IADD3 R5, PT, PT, -R5, RZ, RZ ;  /* 0x000000ff05059210 */ /* 0x000fe40007ffe1ff */
[----:B------:R-:W-:-:S05]  /*0200*/  @!P2 LOP3.LUT R5, RZ, R9, RZ, 0x33, !PT ;  /* 0x00000009ff05a212 */ /* 0x000fca00078e33ff */
[----:B------:R-:W-:Y:S01]  /*0210*/  IMAD.MOV R0, RZ, RZ, -R5 ;  /* 0x000000ffff007224 */ /* 0x000fe200078e0a05 */
[----:B------:R-:W-:-:S03]  /*0220*/  I2FP.F32.S32 R5, R5 ;  /* 0x0000000500057245 */ /* 0x000fc60000201400 */
[----:B------:R-:W-:Y:S02]  /*0230*/  IMAD R0, R9, R0, R2 ;  /* 0x0000000009007224 */ /* 0x000fe400078e0202 */
[----:B-1----:R-:W-:Y:S01]  /*0240*/  FFMA R5, R5, R4, 0.5 ;  /* 0x3f00000005057423 */ /* 0x002fe20000000004 */
[----:B--2---:R-:W-:Y:S06]  /*0250*/  @!P0 EXIT ;  /* 0x000000000000894d */ /* 0x004fec0003800000 */
[----:B------:R-:W-:Y:S01]  /*0260*/  I2FP.F32.S32 R0, R0 ;  /* 0x0000000000007245 */ /* 0x000fe20000201400 */
[----:B------:R-:W0:Y:S01]  /*0270*/  LDCU UR6, c[0x0][0x394] ;  /* 0x00007280ff0677ac */ /* 0x000e220008000800 */
[----:B------:R-:W1:Y:S01]  /*0280*/  F2I.TRUNC.NTZ R4, R5 ;  /* 0x0000000500047305 */ /* 0x000e62000020f100 */
[----:B------:R-:W-:Y:S02]  /*0290*/  IMAD R17, R2, R23, RZ ;  /* 0x0000001702117224 */ /* 0x000fe400078e02ff */
[----:B------:R-:W-:Y:S01]  /*02a0*/  HFMA2 R2, -RZ, RZ, 0, 0 ;  /* 0x00000000ff027431 */ /* 0x000fe200000001ff */
[----:B------:R-:W2:Y:S01]  /*02b0*/  LDCU UR7, c[0x0][0x398] ;  /* 0x00007300ff0777ac */ /* 0x000ea20008000800 */
[----:B------:R-:W-:Y:S01]  /*02c0*/  FFMA R7, R0, R3, 0.5 ;  /* 0x3f00000000077423 */ /* 0x000fe20000000003 */
[----:B------:R-:W-:Y:S01]  /*02d0*/  SHF.R.S32.HI R20, RZ, 0x1f, R17 ;  /* 0x0000001fff147819 */ /* 0x000fe20000011411 */
[----:B------:R-:W3:Y:S02]  /*02e0*/  LDCU.64 UR8, c[0x0][0x358] ;  /* 0x00006b00ff0877ac */ /* 0x000ee40008000a00 */
        /* <DEDUP_REMOVED lines=36> */
[----:B------:R-:W-:Y:S01]  /*0530*/  MOV R29, R21 ;  /* 0x00000015001d7202 */ /* 0x000fe20000000f00 */
[----:B------:R-:W-:Y:S01]  /*0540*/  IMAD.MOV.U32 R31, RZ, RZ, R22 ;  /* 0x000000ffff1f7224 */ /* 0x000fe200078e0016 */
[----:B------:R-:W-:Y:S01]  /*0550*/  MOV R25, R19 ;  /* 0x0000001300197202 */ /* 0x000fe20000000f00 */
[----:B------:R-:W-:Y:S01]  /*0560*/  IMAD.MOV R24, RZ, RZ, -R24 ;  /* 0x000000ffff187224 */ /* 0x000fe200078e0a18 */
[----:B0-----:R-:W-:Y:S01]  /*0570*/  UIADD3 UR4, UP0, UPT, UR4, 0x8, URZ ;  /* 0x0000000804047890 */ /* 0x001fe2000ff1e0ff */
[----:B------:R-:W-:-:S03]  /*0580*/  LEA R12, P0, R17, UR6, 0x2 ;  /* 0x00000006110c7c11 */ /* 0x000fc6000f8010ff */
[----:B------:R-:W-:Y:S01]  /*0590*/  UIADD3.X UR5, UPT, UPT, URZ, UR5, URZ, UP0, !UPT ;  /* 0x00000005ff057290 */ /* 0x000fe200087fe4ff */
[----:B------:R-:W-:Y:S02]  /*05a0*/  LEA.HI.X R13, R17, UR7, R20, 0x2, P0 ;  /* 0x00000007110d7c11 */ /* 0x000fe400080f1414 */
[----:B------:R-:W-:Y:S02]  /*05b0*/  IADD3 R12, P0, PT, R12, 0x8, RZ ;  /* 0x000000080c0c7810 */ /* 0x000fe40007f1e0ff */
[----:B------:R-:W-:Y:S02]  /*05c0*/  MOV R2, UR4 ;  /* 0x0000000400027c02 */ /* 0x000fe40008000f00 */
[----:B------:R-:W-:Y:S01]  /*05d0*/  MOV R3, UR5 ;  /* 0x0000000500037c02 */ /* 0x000fe20008000f00 */
[----:B------:R-:W-:-:S08]  /*05e0*/  IMAD.X R13, RZ, RZ, R13, P0 ;  /* 0x000000ffff0d7224 */ /* 0x000fd000000e060d */
.L_x_5:
[----:B0-----:R-:W-:-:S04]  /*05f0*/  IMAD.WIDE R4, R31, 0x4, R2 ;  /* 0x000000041f047825 */ /* 0x001fc800078e0202 */
[--C-:B------:R-:W-:Y:S01]  /*0600*/  IMAD.WIDE R10, R25, 0x4, R2.reuse ;  /* 0x00000004190a7825 */ /* 0x100fe200078e0202 */
[----:B------:R-:W2:Y:S03]  /*0610*/  LDG.E R26, desc[UR8][R4.64+-0x8] ;  /* 0xfffff808041a7981 */ /* 0x000ea6000c1e1900 */
[--C-:B------:R-:W-:Y:S02]  /*0620*/  IMAD.WIDE R6, R29, 0x4, R2.reuse ;  /* 0x000000041d067825 */ /* 0x100fe400078e0202 */
[----:B------:R0:W3:Y:S02]  /*0630*/  LDG.E R10, desc[UR8][R10.64+-0x8] ;  /* 0xfffff8080a0a7981 */ /* 0x0000e4000c1e1900 */
[----:B------:R-:W-:Y:S02]  /*0640*/  IMAD.WIDE R8, R27, 0x4, R2 ;  /* 0x000000041b087825 */ /* 0x000fe400078e0202 */
[----:B------:R-:W4:Y:S04]  /*0650*/  LDG.E R28, desc[UR8][R6.64+-0x8] ;  /* 0xfffff808061c7981 */ /* 0x000f28000c1e1900 */
[----:B------:R-:W5:Y:S01]  /*0660*/  LDG.E R30, desc[UR8][R8.64+-0x8] ;  /* 0xfffff808081e7981 */ /* 0x000f62000c1e1900 */
[----:B0-----:R-:W-:-:S02]  /*0670*/  MOV R11, R13 ;  /* 0x0000000d000b7202 */ /* 0x001fc40000000f00 */
[----:B--2---:R-:W-:Y:S02]  /*0680*/  I2FP.F32.S32 R33, R26 ;  /* 0x0000001a00217245 */ /* 0x004fe40000201400 */
[----:B---3--:R-:W-:-:S03]  /*0690*/  I2FP.F32.S32 R26, R10 ;  /* 0x0000000a001a7245 */ /* 0x008fc60000201400 */
[----:B------:R-:W-:Y:S01]  /*06a0*/  FMUL R32, R0, R33 ;  /* 0x0000002100207220 */ /* 0x000fe20000400000 */
[----:B------:R-:W-:Y:S01]  /*06b0*/  IMAD.MOV.U32 R10, RZ, RZ, R12 ;  /* 0x000000ffff0a7224 */ /* 0x000fe200078e000c */
[----:B----4-:R-:W-:Y:S02]  /*06c0*/  I2FP.F32.S32 R28, R28 ;  /* 0x0000001c001c7245 */ /* 0x010fe40000201400 */
[----:B------:R-:W-:Y:S01]  /*06d0*/  FFMA R33, R15, R26, R32 ;  /* 0x0000001a0f217223 */ /* 0x000fe20000000020 */
[----:B------:R-:W-:Y:S01]  /*06e0*/  IMAD.WIDE R12, R25, 0x4, R2 ;  /* 0x00000004190c7825 */ /* 0x000fe200078e0202 */
[----:B-----5:R-:W-:-:S03]  /*06f0*/  I2FP.F32.S32 R30, R30 ;  /* 0x0000001e001e7245 */ /* 0x020fc60000201400 */
[----:B------:R-:W-:-:S04]  /*0700*/  FFMA R33, R16, R28, R33 ;  /* 0x0000001c10217223 */ /* 0x000fc80000000021 */
[----:B------:R-:W-:-:S04]  /*0710*/  FFMA R30, R14, R30, R33 ;  /* 0x0000001e0e1e7223 */ /* 0x000fc80000000021 */
[----:B------:R-:W0:Y:S02]  /*0720*/  F2I.TRUNC.NTZ R33, R30 ;  /* 0x0000001e00217305 */ /* 0x000e24000020f100 */
[----:B0-----:R0:W-:Y:S04]  /*0730*/  STG.E desc[UR8][R10.64+-0x8], R33 ;  /* 0xfffff8210a007986 */ /* 0x0011e8000c101908 */
[----:B------:R-:W2:Y:S04]  /*0740*/  LDG.E R28, desc[UR8][R4.64+-0x4] ;  /* 0xfffffc08041c7981 */ /* 0x000ea8000c1e1900 */
[----:B------:R-:W3:Y:S04]  /*0750*/  LDG.E R26, desc[UR8][R12.64+-0x4] ;  /* 0xfffffc080c1a7981 */ /* 0x000ee8000c1e1900 */
[----:B------:R-:W4:Y:S04]  /*0760*/  LDG.E R32, desc[UR8][R6.64+-0x4] ;  /* 0xfffffc0806207981 */ /* 0x000f28000c1e1900 */
[----:B------:R-:W5:Y:S01]  /*0770*/  LDG.E R34, desc[UR8][R8.64+-0x4] ;  /* 0xfffffc0808227981 */ /* 0x000f62000c1e1900 */
[----:B--2---:R-:W-:-:S02]  /*0780*/  I2FP.F32.S32 R35, R28 ;  /* 0x0000001c00237245 */ /* 0x004fc40000201400 */
[----:B---3--:R-:W-:-:S03]  /*0790*/  I2FP.F32.S32 R26, R26 ;  /* 0x0000001a001a7245 */ /* 0x008fc60000201400 */
[----:B------:R-:W-:Y:S01]  /*07a0*/  FMUL R28, R0, R35 ;  /* 0x00000023001c7220 */ /* 0x000fe20000400000 */
[----:B----4-:R-:W-:-:S03]  /*07b0*/  I2FP.F32.S32 R32, R32 ;  /* 0x0000002000207245 */ /* 0x010fc60000201400 */
[----:B------:R-:W-:Y:S01]  /*07c0*/  FFMA R35, R15, R26, R28 ;  /* 0x0000001a0f237223 */ /* 0x000fe2000000001c */
[----:B-----5:R-:W-:-:S03]  /*07d0*/  I2FP.F32.S32 R34, R34 ;  /* 0x0000002200227245 */ /* 0x020fc60000201400 */
[----:B------:R-:W-:-:S04]  /*07e0*/  FFMA R35, R16, R32, R35 ;  /* 0x0000002010237223 */ /* 0x000fc80000000023 */
[----:B------:R-:W-:-:S04]  /*07f0*/  FFMA R34, R14, R34, R35 ;  /* 0x000000220e227223 */ /* 0x000fc80000000023 */
[----:B0-----:R-:W0:Y:S02]  /*0800*/  F2I.TRUNC.NTZ R33, R34 ;  /* 0x0000002200217305 */ /* 0x001e24000020f100 */
        /* <DEDUP_REMOVED lines=19> */
[----:B------:R-:W-:Y:S01]  /*0940*/  VIADD R24, R24, 0x4 ;  /* 0x0000000418187836 */ /* 0x000fe20000000000 */
[----:B------:R-:W-:Y:S01]  /*0950*/  IADD3 R31, PT, PT, R31, 0x4, RZ ;  /* 0x000000041f1f7810 */ /* 0x000fe20007ffe0ff */
[----:B------:R-:W-:Y:S01]  /*0960*/  VIADD R25, R25, 0x4 ;  /* 0x0000000419197836 */ /* 0x000fe20000000000 */
[----:B------:R-:W-:Y:S01]  /*0970*/  IADD3 R27, PT, PT, R27, 0x4, RZ ;  /* 0x000000041b1b7810 */ /* 0x000fe20007ffe0ff */
[----:B------:R-:W-:Y:S01]  /*0980*/  VIADD R29, R29, 0x4 ;  /* 0x000000041d1d7836 */ /* 0x000fe20000000000 */
[----:B------:R-:W-:-:S02]  /*0990*/  ISETP.NE.AND P0, PT, R24, RZ, PT ;  /* 0x000000ff1800720c */ /* 0x000fc40003f05270 */
[----:B--2---:R-:W-:Y:S02]  /*09a0*/  I2FP.F32.S32 R35, R4 ;  /* 0x0000000400237245 */ /* 0x004fe40000201400 */
[----:B---3--:R-:W-:-:S03]  /*09b0*/  I2FP.F32.S32 R26, R12 ;  /* 0x0000000c001a7245 */ /* 0x008fc60000201400 */
[----:B------:R-:W-:Y:S01]  /*09c0*/  FMUL R28, R0, R35 ;  /* 0x00000023001c7220 */ /* 0x000fe20000400000 */
[----:B------:R-:W-:Y:S02]  /*09d0*/  IADD3 R12, P1, PT, R10, 0x10, RZ ;  /* 0x000000100a0c7810 */ /* 0x000fe40007f3e0ff */
[----:B----4-:R-:W-:Y:S01]  /*09e0*/  I2FP.F32.S32 R30, R6 ;  /* 0x00000006001e7245 */ /* 0x010fe20000201400 */
[----:B------:R-:W-:Y:S01]  /*09f0*/  FFMA R35, R15, R26, R28 ;  /* 0x0000001a0f237223 */ /* 0x000fe2000000001c */
[----:B------:R-:W-:Y:S02]  /*0a00*/  IADD3.X R13, PT, PT, RZ, R11, RZ, P1, !PT ;  /* 0x0000000bff0d7210 */ /* 0x000fe40000ffe4ff */
[----:B-----5:R-:W-:Y:S01]  /*0a10*/  I2FP.F32.S32 R26, R8 ;  /* 0x00000008001a7245 */ /* 0x020fe20000201400 */
[----:B------:R-:W-:-:S04]  /*0a20*/  FFMA R35, R16, R30, R35 ;  /* 0x0000001e10237223 */ /* 0x000fc80000000023 */
[----:B------:R-:W-:-:S04]  /*0a30*/  FFMA R26, R14, R26, R35 ;  /* 0x0000001a0e1a7223 */ /* 0x000fc80000000023 */
[----:B------:R-:W1:Y:S02]  /*0a40*/  F2I.TRUNC.NTZ R5, R26 ;  /* 0x0000001a00057305 */ /* 0x000e64000020f100 */
[----:B-1----:R0:W-:Y:S01]  /*0a50*/  STG.E desc[UR8][R10.64+0x4], R5 ;  /* 0x000004050a007986 */ /* 0x0021e2000c101908 */
[----:B------:R-:W-:Y:S05]  /*0a60*/  @P0 BRA `(.L_x_5) ;  /* 0xfffffff800e00947 */ /* 0x000fea000383ffff */
[----:B------:R-:W-:-:S07]  /*0a70*/  LOP3.LUT R2, R23, 0x7ffffffc, RZ, 0xc0, !PT ;  /* 0x7ffffffc17027812 */ /* 0x000fce00078ec0ff */
.L_x_4:
[----:B------:R-:W-:-:S13]  /*0a80*/  LOP3.LUT P0, R3, R23, 0x3, RZ, 0xc0, !PT ;  /* 0x0000000317037812 */ /* 0x000fda000780c0ff */
[----:B------:R-:W-:Y:S05]  /*0a90*/  @!P0 EXIT ;  /* 0x000000000000894d */ /* 0x000fea0003800000 */
[----:B------:R-:W-:Y:S02]  /*0aa0*/  ISETP.NE.AND P1, PT, R3, 0x1, PT ;  /* 0x000000010300780c */ /* 0x000fe40003f25270 */
[----:B------:R-:W-:-:S04]  /*0ab0*/  LOP3.LUT R23, R23, 0x1, RZ, 0xc0, !PT ;  /* 0x0000000117177812 */ /* 0x000fc800078ec0ff */
[----:B------:R-:W-:-:S07]  /*0ac0*/  ISETP.NE.U32.AND P0, PT, R23, 0x1, PT ;  /* 0x000000011700780c */ /* 0x000fce0003f05070 */
[----:B------:R-:W-:Y:S06]  /*0ad0*/  @!P1 BRA `(.L_x_6) ;  /* 0x0000000000ac9947 */ /* 0x000fec0003800000 */
[----:B------:R-:W1:Y:S01]  /*0ae0*/  LDC.64 R8, c[0x0][0x380] ;  /* 0x0000e000ff087b82 */ /* 0x000e620000000a00 */
[--C-:B0-----:R-:W-:Y:S01]  /*0af0*/  IMAD.IADD R5, R22, 0x1, R2.reuse ;  /* 0x0000000116057824 */ /* 0x101fe200078e0202 */
[-C--:B------:R-:W-:Y:S01]  /*0b00*/  IADD3 R7, PT, PT, R19, R2.reuse, RZ ;  /* 0x0000000213077210 */ /* 0x080fe20007ffe0ff */
[----:B------:R-:W-:Y:S01]  /*0b10*/  IMAD.IADD R11, R21, 0x1, R2 ;  /* 0x00000001150b7824 */ /* 0x000fe200078e0202 */
[----:B------:R-:W-:Y:S01]  /*0b20*/  IADD3 R13, PT, PT, R18, R2, RZ ;  /* 0x00000002120d7210 */ /* 0x000fe20007ffe0ff */
[----:B------:R-:W0:Y:S01]  /*0b30*/  LDCU.64 UR4, c[0x0][0x388] ;  /* 0x00007100ff0477ac */ /* 0x000e220008000a00 */
[----:B-1----:R-:W-:-:S04]  /*0b40*/  IMAD.WIDE R4, R5, 0x4, R8 ;  /* 0x0000000405047825 */ /* 0x002fc800078e0208 */
[--C-:B------:R-:W-:Y:S01]  /*0b50*/  IMAD.WIDE R6, R7, 0x4, R8.reuse ;  /* 0x0000000407067825 */ /* 0x100fe200078e0208 */
[----:B------:R-:W2:Y:S03]  /*0b60*/  LDG.E R12, desc[UR8][R4.64] ;  /* 0x00000008040c7981 */ /* 0x000ea6000c1e1900 */
[--C-:B------:R-:W-:Y:S01]  /*0b70*/  IMAD.WIDE R10, R11, 0x4, R8.reuse ;  /* 0x000000040b0a7825 */ /* 0x100fe200078e0208 */
[----:B------:R-:W3:Y:S03]  /*0b80*/  LDG.E R3, desc[UR8][R6.64] ;  /* 0x0000000806037981 */ /* 0x000ee6000c1e1900 */
[----:B------:R-:W-:Y:S02]  /*0b90*/  IMAD.WIDE R8, R13, 0x4, R8 ;  /* 0x000000040d087825 */ /* 0x000fe400078e0208 */
        /* <DEDUP_REMOVED lines=8> */
[----:B------:R-:W-:Y:S01]  /*0c20*/  FFMA R3, R16, R13, R3 ;  /* 0x0000000d10037223 */ /* 0x000fe20000000003 */
[----:B------:R-:W-:-:S03]  /*0c30*/  IADD3 R13, P1, PT, R17, R2, RZ ;  /* 0x00000002110d7210 */ /* 0x000fc60007f3e0ff */
[----:B------:R-:W-:Y:S02]  /*0c40*/  FFMA R3, R14, R23, R3 ;  /* 0x000000170e037223 */ /* 0x000fe40000000003 */
[----:B------:R-:W-:Y:S01]  /*0c50*/  IMAD.X R24, RZ, RZ, R20, P1 ;  /* 0x000000ffff187224 */ /* 0x000fe200008e0614 */
[----:B0-----:R-:W-:-:S03]  /*0c60*/  LEA R12, P1, R13, UR4, 0x2 ;  /* 0x000000040d0c7c11 */ /* 0x001fc6000f8210ff */
[----:B------:R-:W0:Y:S01]  /*0c70*/  F2I.TRUNC.NTZ R3, R3 ;  /* 0x0000000300037305 */ /* 0x000e22000020f100 */
[----:B------:R-:W-:-:S05]  /*0c80*/  LEA.HI.X R13, R13, UR5, R24, 0x2, P1 ;  /* 0x000000050d0d7c11 */ /* 0x000fca00088f1418 */
[----:B0-----:R1:W-:Y:S04]  /*0c90*/  STG.E desc[UR8][R12.64], R3 ;  /* 0x000000030c007986 */ /* 0x0013e8000c101908 */
[----:B------:R-:W2:Y:S04]  /*0ca0*/  LDG.E R4, desc[UR8][R4.64+0x4] ;  /* 0x0000040804047981 */ /* 0x000ea8000c1e1900 */
[----:B------:R-:W3:Y:S04]  /*0cb0*/  LDG.E R6, desc[UR8][R6.64+0x4] ;  /* 0x0000040806067981 */ /* 0x000ee8000c1e1900 */
[----:B------:R-:W4:Y:S04]  /*0cc0*/  LDG.E R10, desc[UR8][R10.64+0x4] ;  /* 0x000004080a0a7981 */ /* 0x000f28000c1e1900 */
[----:B------:R-:W5:Y:S01]  /*0cd0*/  LDG.E R8, desc[UR8][R8.64+0x4] ;  /* 0x0000040808087981 */ /* 0x000f62000c1e1900 */
[----:B------:R-:W-:-:S02]  /*0ce0*/  IADD3 R2, PT, PT, R2, 0x2, RZ ;  /* 0x0000000202027810 */ /* 0x000fc40007ffe0ff */
[----:B--2---:R-:W-:Y:S02]  /*0cf0*/  I2FP.F32.S32 R23, R4 ;  /* 0x0000000400177245 */ /* 0x004fe40000201400 */
[----:B---3--:R-:W-:-:S03]  /*0d00*/  I2FP.F32.S32 R24, R6 ;  /* 0x0000000600187245 */ /* 0x008fc60000201400 */
[----:B------:R-:W-:Y:S01]  /*0d10*/  FMUL R26, R0, R23 ;  /* 0x00000017001a7220 */ /* 0x000fe20000400000 */
[----:B----4-:R-:W-:-:S03]  /*0d20*/  I2FP.F32.S32 R25, R10 ;  /* 0x0000000a00197245 */ /* 0x010fc60000201400 */
[----:B------:R-:W-:Y:S01]  /*0d30*/  FFMA R23, R15, R24, R26 ;  /* 0x000000180f177223 */ /* 0x000fe2000000001a */
[----:B-----5:R-:W-:-:S03]  /*0d40*/  I2FP.F32.S32 R24, R8 ;  /* 0x0000000800187245 */ /* 0x020fc60000201400 */
[----:B------:R-:W-:-:S04]  /*0d50*/  FFMA R23, R16, R25, R23 ;  /* 0x0000001910177223 */ /* 0x000fc80000000017 */
[----:B------:R-:W-:-:S06]  /*0d60*/  FFMA R23, R14, R24, R23 ;  /* 0x000000180e177223 */ /* 0x000fcc0000000017 */
[----:B------:R-:W0:Y:S02]  /*0d70*/  F2I.TRUNC.NTZ R23, R23 ;  /* 0x0000001700177305 */ /* 0x000e24000020f100 */
[----:B0-----:R1:W-:Y:S02]  /*0d80*/  STG.E desc[UR8][R12.64+0x4], R23 ;  /* 0x000004170c007986 */ /* 0x0013e4000c101908 */
.L_x_6:
[----:B------:R-:W-:Y:S05]  /*0d90*/  @P0 EXIT ;  /* 0x000000000000094d */ /* 0x000fea0003800000 */
[----:B0-----:R-:W0:Y:S01]  /*0da0*/  LDC.64 R4, c[0x0][0x380] ;  /* 0x0000e000ff047b82 */ /* 0x001e220000000a00 */
[--C-:B------:R-:W-:Y:S01]  /*0db0*/  IMAD.IADD R9, R22, 0x1, R2.reuse ;  /* 0x0000000116097824 */ /* 0x100fe200078e0202 */
[-C--:B------:R-:W-:Y:S01]  /*0dc0*/  IADD3 R7, PT, PT, R19, R2.reuse, RZ ;  /* 0x0000000213077210 */ /* 0x080fe20007ffe0ff */
[----:B------:R-:W-:Y:S01]  /*0dd0*/  IMAD.IADD R11, R21, 0x1, R2 ;  /* 0x00000001150b7824 */ /* 0x000fe200078e0202 */
[----:B-1----:R-:W-:Y:S01]  /*0de0*/  IADD3 R3, PT, PT, R18, R2, RZ ;  /* 0x0000000212037210 */ /* 0x002fe20007ffe0ff */
[----:B------:R-:W1:Y:S01]  /*0df0*/  LDCU.64 UR4, c[0x0][0x388] ;  /* 0x00007100ff0477ac */ /* 0x000e620008000a00 */
[----:B0-----:R-:W-:-:S04]  /*0e00*/  IMAD.WIDE R8, R9, 0x4, R4 ;  /* 0x0000000409087825 */ /* 0x001fc800078e0204 */
[--C-:B------:R-:W-:Y:S02]  /*0e10*/  IMAD.WIDE R6, R7, 0x4, R4.reuse ;  /* 0x0000000407067825 */ /* 0x100fe400078e0204 */
[----:B------:R-:W2:Y:S02]  /*0e20*/  LDG.E R8, desc[UR8][R8.64] ;  /* 0x0000000808087981 */ /* 0x000ea4000c1e1900 */
[--C-:B------:R-:W-:Y:S02]  /*0e30*/  IMAD.WIDE R10, R11, 0x4, R4.reuse ;  /* 0x000000040b0a7825 */ /* 0x100fe400078e0204 */
[----:B------:R-:W3:Y:S02]  /*0e40*/  LDG.E R6, desc[UR8][R6.64] ;  /* 0x0000000806067981 */ /* 0x000ee4000c1e1900 */
[----:B------:R-:W-:Y:S02]  /*0e50*/  IMAD.WIDE R4, R3, 0x4, R4 ;  /* 0x0000000403047825 */ /* 0x000fe400078e0204 */
[----:B------:R-:W4:Y:S04]  /*0e60*/  LDG.E R10, desc[UR8][R10.64] ;  /* 0x000000080a0a7981 */ /* 0x000f28000c1e1900 */
[----:B------:R-:W5:Y:S01]  /*0e70*/  LDG.E R4, desc[UR8][R4.64] ;  /* 0x0000000804047981 */ /* 0x000f62000c1e1900 */
[----:B------:R-:W-:-:S05]  /*0e80*/  IADD3 R17, P0, PT, R17, R2, RZ ;  /* 0x0000000211117210 */ /* 0x000fca0007f1e0ff */
[----:B------:R-:W-:Y:S01]  /*0e90*/  IMAD.X R20, RZ, RZ, R20, P0 ;  /* 0x000000ffff147224 */ /* 0x000fe200000e0614 */
[----:B-1----:R-:W-:Y:S02]  /*0ea0*/  LEA R2, P0, R17, UR4, 0x2 ;  /* 0x0000000411027c11 */ /* 0x002fe4000f8010ff */
[----:B--2---:R-:W-:Y:S02]  /*0eb0*/  I2FP.F32.S32 R3, R8 ;  /* 0x0000000800037245 */ /* 0x004fe40000201400 */
[----:B---3--:R-:W-:-:S03]  /*0ec0*/  I2FP.F32.S32 R12, R6 ;  /* 0x00000006000c7245 */ /* 0x008fc60000201400 */
[----:B------:R-:W-:Y:S01]  /*0ed0*/  FMUL R0, R0, R3 ;  /* 0x0000000300007220 */ /* 0x000fe20000400000 */
[----:B----4-:R-:W-:-:S03]  /*0ee0*/  I2FP.F32.S32 R3, R10 ;  /* 0x0000000a00037245 */ /* 0x010fc60000201400 */
[----:B------:R-:W-:Y:S01]  /*0ef0*/  FFMA R15, R15, R12, R0 ;  /* 0x0000000c0f0f7223 */ /* 0x000fe20000000000 */
[----:B-----5:R-:W-:-:S03]  /*0f00*/  I2FP.F32.S32 R0, R4 ;  /* 0x0000000400007245 */ /* 0x020fc60000201400 */
[----:B------:R-:W-:-:S04]  /*0f10*/  FFMA R3, R16, R3, R15 ;  /* 0x0000000310037223 */ /* 0x000fc8000000000f */
[----:B------:R-:W-:Y:S01]  /*0f20*/  FFMA R0, R14, R0, R3 ;  /* 0x000000000e007223 */ /* 0x000fe20000000003 */
[----:B------:R-:W-:-:S03]  /*0f30*/  LEA.HI.X R3, R17, UR5, R20, 0x2, P0 ;  /* 0x0000000511037c11 */ /* 0x000fc600080f1414 */
[----:B------:R-:W0:Y:S02]  /*0f40*/  F2I.TRUNC.NTZ R5, R0 ;  /* 0x0000000000057305 */ /* 0x000e24000020f100 */
[----:B0-----:R-:W-:Y:S01]  /*0f50*/  STG.E desc[UR8][R2.64], R5 ;  /* 0x0000000502007986 */ /* 0x001fe2000c101908 */
[----:B------:R-:W-:Y:S05]  /*0f60*/  EXIT ;  /* 0x000000000000794d */ /* 0x000fea0003800000 */
.L_x_7:
        /* <DEDUP_REMOVED lines=9> */
.L_x_9:


//--------------------- .nv.shared.reserved.0     --------------------------
	.section	.nv.shared.reserved.0,"aw",@nobits
	.weak		__nv_reservedSMEM_offset_0_alias
	.size		__nv_reservedSMEM_offset_0_alias, 0, 64
	.other		__nv_reservedSMEM_offset_0_alias,@"STO_CUDA_RESERVED_SHARED STV_DEFAULT"
__nv_reservedSMEM_offset_0_alias:
	.zero		0
	.zero		64


//--------------------- .nv.constant0._Z16downscalerKernelIfEvPKT_PS0_iiiiiff --------------------------
	.section	.nv.constant0._Z16downscalerKernelIfEvPKT_PS0_iiiiiff,"a",@progbits
	.sectionflags	@""
	.align	4
.nv.constant0._Z16downscalerKernelIfEvPKT_PS0_iiiiiff:
	.zero		940


//--------------------- .nv.constant0._Z16downscalerKernelIiEvPKT_PS0_iiiiiff --------------------------
	.section	.nv.constant0._Z16downscalerKernelIiEvPKT_PS0_iiiiiff,"a",@progbits
	.sectionflags	@""
	.align	4
.nv.constant0._Z16downscalerKernelIiEvPKT_PS0_iiiiiff:
	.zero		940


//--------------------- SYMBOLS --------------------------

	.type		.nv.reservedSmem.offset0,@object
	.size		.nv.reservedSmem.offset0,0x4
